//
// Generated by NVIDIA NVVM Compiler
//
// Compiler Build ID: CL-36424714
// Cuda compilation tools, release 13.0, V13.0.88
// Based on NVVM 20.0.0
//

.version 9.0
.target sm_100
.address_size 64

	// .globl	_Z8mySmoothP7double2PKdPKS_djj
.func  (.param .b64 func_retval0) __internal_accurate_pow
(
	.param .b64 __internal_accurate_pow_param_0
)
;

.visible .entry _Z8mySmoothP7double2PKdPKS_djj(
	.param .u64 .ptr .align 1 _Z8mySmoothP7double2PKdPKS_djj_param_0,
	.param .u64 .ptr .align 1 _Z8mySmoothP7double2PKdPKS_djj_param_1,
	.param .u64 .ptr .align 1 _Z8mySmoothP7double2PKdPKS_djj_param_2,
	.param .f64 _Z8mySmoothP7double2PKdPKS_djj_param_3,
	.param .u32 _Z8mySmoothP7double2PKdPKS_djj_param_4,
	.param .u32 _Z8mySmoothP7double2PKdPKS_djj_param_5
)
{
	.reg .pred 	%p<23>;
	.reg .b32 	%r<47>;
	.reg .b32 	%f<3>;
	.reg .b64 	%rd<15>;
	.reg .b64 	%fd<68>;

	ld.param.u64 	%rd3, [_Z8mySmoothP7double2PKdPKS_djj_param_0];
	ld.param.u64 	%rd5, [_Z8mySmoothP7double2PKdPKS_djj_param_1];
	ld.param.u64 	%rd4, [_Z8mySmoothP7double2PKdPKS_djj_param_2];
	ld.param.f64 	%fd22, [_Z8mySmoothP7double2PKdPKS_djj_param_3];
	ld.param.u32 	%r15, [_Z8mySmoothP7double2PKdPKS_djj_param_4];
	ld.param.u32 	%r16, [_Z8mySmoothP7double2PKdPKS_djj_param_5];
	cvta.to.global.u64 	%rd1, %rd5;
	mov.u32 	%r17, %tid.x;
	mov.u32 	%r18, %ctaid.x;
	mov.u32 	%r19, %ntid.x;
	mad.lo.s32 	%r1, %r18, %r19, %r17;
	setp.ge.u32 	%p2, %r1, %r16;
	@%p2 bra 	$L__BB0_14;
	shr.u32 	%r20, %r15, 1;
	mul.f64 	%fd1, %fd22, %fd22;
	mov.f64 	%fd24, 0d4000000000000000;
	{
	.reg .b32 %temp; 
	mov.b64 	{%temp, %r2}, %fd24;
	}
	and.b32  	%r3, %r2, 2146435072;
	setp.eq.s32 	%p3, %r3, 1062207488;
	setp.lt.s32 	%p4, %r2, 0;
	selp.b32 	%r4, 0, 2146435072, %p4;
	and.b32  	%r21, %r2, 2147483647;
	setp.ne.s32 	%p5, %r21, 1071644672;
	and.pred  	%p1, %p3, %p5;
	and.b32  	%r22, %r15, -2;
	neg.s32 	%r46, %r22;
	sub.s32 	%r45, %r1, %r20;
	cvta.to.global.u64 	%rd2, %rd4;
	mov.f64 	%fd67, 0d0000000000000000;
	mul.wide.u32 	%rd8, %r1, 8;
	add.s64 	%rd9, %rd1, %rd8;
	mov.f64 	%fd66, %fd67;
	mov.f64 	%fd65, %fd67;
$L__BB0_2:
	setp.lt.s32 	%p6, %r45, 0;
	setp.ge.u32 	%p7, %r45, %r16;
	or.pred  	%p8, %p6, %p7;
	@%p8 bra 	$L__BB0_12;
	setp.lt.s32 	%p9, %r2, 0;
	setp.eq.s32 	%p10, %r3, 1062207488;
	mul.wide.u32 	%rd6, %r45, 8;
	add.s64 	%rd7, %rd1, %rd6;
	ld.global.f64 	%fd25, [%rd7];
	ld.global.f64 	%fd26, [%rd9];
	sub.f64 	%fd5, %fd25, %fd26;
	{
	.reg .b32 %temp; 
	mov.b64 	{%temp, %r9}, %fd5;
	}
	abs.f64 	%fd6, %fd5;
	{ // callseq 0, 0
	.param .b64 param0;
	st.param.f64 	[param0], %fd6;
	.param .b64 retval0;
	call.uni (retval0), 
	__internal_accurate_pow, 
	(
	param0
	);
	ld.param.f64 	%fd27, [retval0];
	} // callseq 0
	setp.lt.s32 	%p12, %r9, 0;
	neg.f64 	%fd29, %fd27;
	selp.f64 	%fd30, %fd29, %fd27, %p10;
	selp.f64 	%fd31, %fd30, %fd27, %p12;
	setp.eq.f64 	%p13, %fd5, 0d0000000000000000;
	selp.b32 	%r23, %r9, 0, %p10;
	or.b32  	%r24, %r23, 2146435072;
	selp.b32 	%r25, %r24, %r23, %p9;
	mov.b32 	%r26, 0;
	mov.b64 	%fd32, {%r26, %r25};
	selp.f64 	%fd63, %fd32, %fd31, %p13;
	add.f64 	%fd33, %fd5, 0d4000000000000000;
	{
	.reg .b32 %temp; 
	mov.b64 	{%temp, %r27}, %fd33;
	}
	and.b32  	%r28, %r27, 2146435072;
	setp.ne.s32 	%p14, %r28, 2146435072;
	@%p14 bra 	$L__BB0_8;
	setp.num.f64 	%p15, %fd5, %fd5;
	@%p15 bra 	$L__BB0_6;
	mov.f64 	%fd34, 0d4000000000000000;
	add.rn.f64 	%fd63, %fd5, %fd34;
	bra.uni 	$L__BB0_8;
$L__BB0_6:
	setp.neu.f64 	%p16, %fd6, 0d7FF0000000000000;
	@%p16 bra 	$L__BB0_8;
	or.b32  	%r29, %r4, -2147483648;
	selp.b32 	%r30, %r29, %r4, %p1;
	selp.b32 	%r31, %r30, %r4, %p12;
	mov.b32 	%r32, 0;
	mov.b64 	%fd63, {%r32, %r31};
$L__BB0_8:
	setp.eq.f64 	%p18, %fd5, 0d3FF0000000000000;
	neg.f64 	%fd35, %fd63;
	selp.f64 	%fd36, 0dBFF0000000000000, %fd35, %p18;
	div.rn.f64 	%fd11, %fd36, %fd1;
	fma.rn.f64 	%fd37, %fd11, 0d3FF71547652B82FE, 0d4338000000000000;
	{
	.reg .b32 %temp; 
	mov.b64 	{%r10, %temp}, %fd37;
	}
	mov.f64 	%fd38, 0dC338000000000000;
	add.rn.f64 	%fd39, %fd37, %fd38;
	fma.rn.f64 	%fd40, %fd39, 0dBFE62E42FEFA39EF, %fd11;
	fma.rn.f64 	%fd41, %fd39, 0dBC7ABC9E3B39803F, %fd40;
	fma.rn.f64 	%fd42, %fd41, 0d3E5ADE1569CE2BDF, 0d3E928AF3FCA213EA;
	fma.rn.f64 	%fd43, %fd42, %fd41, 0d3EC71DEE62401315;
	fma.rn.f64 	%fd44, %fd43, %fd41, 0d3EFA01997C89EB71;
	fma.rn.f64 	%fd45, %fd44, %fd41, 0d3F2A01A014761F65;
	fma.rn.f64 	%fd46, %fd45, %fd41, 0d3F56C16C1852B7AF;
	fma.rn.f64 	%fd47, %fd46, %fd41, 0d3F81111111122322;
	fma.rn.f64 	%fd48, %fd47, %fd41, 0d3FA55555555502A1;
	fma.rn.f64 	%fd49, %fd48, %fd41, 0d3FC5555555555511;
	fma.rn.f64 	%fd50, %fd49, %fd41, 0d3FE000000000000B;
	fma.rn.f64 	%fd51, %fd50, %fd41, 0d3FF0000000000000;
	fma.rn.f64 	%fd52, %fd51, %fd41, 0d3FF0000000000000;
	{
	.reg .b32 %temp; 
	mov.b64 	{%r11, %temp}, %fd52;
	}
	{
	.reg .b32 %temp; 
	mov.b64 	{%temp, %r12}, %fd52;
	}
	shl.b32 	%r33, %r10, 20;
	add.s32 	%r34, %r33, %r12;
	mov.b64 	%fd64, {%r11, %r34};
	{
	.reg .b32 %temp; 
	mov.b64 	{%temp, %r35}, %fd11;
	}
	mov.b32 	%f2, %r35;
	abs.f32 	%f1, %f2;
	setp.lt.f32 	%p19, %f1, 0f4086232B;
	@%p19 bra 	$L__BB0_11;
	setp.lt.f64 	%p20, %fd11, 0d0000000000000000;
	add.f64 	%fd53, %fd11, 0d7FF0000000000000;
	selp.f64 	%fd64, 0d0000000000000000, %fd53, %p20;
	setp.geu.f32 	%p21, %f1, 0f40874800;
	@%p21 bra 	$L__BB0_11;
	shr.u32 	%r36, %r10, 31;
	add.s32 	%r37, %r10, %r36;
	shr.s32 	%r38, %r37, 1;
	shl.b32 	%r39, %r38, 20;
	add.s32 	%r40, %r12, %r39;
	mov.b64 	%fd54, {%r11, %r40};
	sub.s32 	%r41, %r10, %r38;
	shl.b32 	%r42, %r41, 20;
	add.s32 	%r43, %r42, 1072693248;
	mov.b32 	%r44, 0;
	mov.b64 	%fd55, {%r44, %r43};
	mul.f64 	%fd64, %fd55, %fd54;
$L__BB0_11:
	mul.wide.u32 	%rd10, %r45, 16;
	add.s64 	%rd11, %rd2, %rd10;
	ld.global.v2.f64 	{%fd56, %fd57}, [%rd11];
	fma.rn.f64 	%fd66, %fd64, %fd56, %fd66;
	fma.rn.f64 	%fd65, %fd64, %fd57, %fd65;
	add.f64 	%fd67, %fd67, %fd64;
$L__BB0_12:
	add.s32 	%r46, %r46, 1;
	add.s32 	%r45, %r45, 1;
	setp.ne.s32 	%p22, %r46, 1;
	@%p22 bra 	$L__BB0_2;
	div.rn.f64 	%fd58, %fd66, %fd67;
	cvta.to.global.u64 	%rd12, %rd3;
	mul.wide.u32 	%rd13, %r1, 16;
	add.s64 	%rd14, %rd12, %rd13;
	div.rn.f64 	%fd59, %fd65, %fd67;
	st.global.v2.f64 	[%rd14], {%fd58, %fd59};
$L__BB0_14:
	ret;

}
.func  (.param .b64 func_retval0) __internal_accurate_pow(
	.param .b64 __internal_accurate_pow_param_0
)
{
	.reg .pred 	%p<8>;
	.reg .b32 	%r<49>;
	.reg .b32 	%f<3>;
	.reg .b64 	%fd<109>;

	ld.param.f64 	%fd10, [__internal_accurate_pow_param_0];
	{
	.reg .b32 %temp; 
	mov.b64 	{%temp, %r46}, %fd10;
	}
	{
	.reg .b32 %temp; 
	mov.b64 	{%r45, %temp}, %fd10;
	}
	shr.u32 	%r47, %r46, 20;
	setp.gt.u32 	%p1, %r46, 1048575;
	@%p1 bra 	$L__BB1_2;
	mul.f64 	%fd11, %fd10, 0d4350000000000000;
	{
	.reg .b32 %temp; 
	mov.b64 	{%temp, %r46}, %fd11;
	}
	{
	.reg .b32 %temp; 
	mov.b64 	{%r45, %temp}, %fd11;
	}
	shr.u32 	%r16, %r46, 20;
	add.s32 	%r47, %r16, -54;
$L__BB1_2:
	add.s32 	%r48, %r47, -1023;
	and.b32  	%r17, %r46, -2146435073;
	or.b32  	%r18, %r17, 1072693248;
	mov.b64 	%fd107, {%r45, %r18};
	setp.lt.u32 	%p2, %r18, 1073127583;
	@%p2 bra 	$L__BB1_4;
	{
	.reg .b32 %temp; 
	mov.b64 	{%r19, %temp}, %fd107;
	}
	{
	.reg .b32 %temp; 
	mov.b64 	{%temp, %r20}, %fd107;
	}
	add.s32 	%r21, %r20, -1048576;
	mov.b64 	%fd107, {%r19, %r21};
	add.s32 	%r48, %r47, -1022;
$L__BB1_4:
	add.f64 	%fd12, %fd107, 0dBFF0000000000000;
	add.f64 	%fd13, %fd107, 0d3FF0000000000000;
	rcp.approx.ftz.f64 	%fd14, %fd13;
	neg.f64 	%fd15, %fd13;
	fma.rn.f64 	%fd16, %fd15, %fd14, 0d3FF0000000000000;
	fma.rn.f64 	%fd17, %fd16, %fd16, %fd16;
	fma.rn.f64 	%fd18, %fd17, %fd14, %fd14;
	mul.f64 	%fd19, %fd12, %fd18;
	fma.rn.f64 	%fd20, %fd12, %fd18, %fd19;
	mul.f64 	%fd21, %fd20, %fd20;
	fma.rn.f64 	%fd22, %fd21, 0d3EB0F5FF7D2CAFE2, 0d3ED0F5D241AD3B5A;
	fma.rn.f64 	%fd23, %fd22, %fd21, 0d3EF3B20A75488A3F;
	fma.rn.f64 	%fd24, %fd23, %fd21, 0d3F1745CDE4FAECD5;
	fma.rn.f64 	%fd25, %fd24, %fd21, 0d3F3C71C7258A578B;
	fma.rn.f64 	%fd26, %fd25, %fd21, 0d3F6249249242B910;
	fma.rn.f64 	%fd27, %fd26, %fd21, 0d3F89999999999DFB;
	sub.f64 	%fd28, %fd12, %fd20;
	add.f64 	%fd29, %fd28, %fd28;
	neg.f64 	%fd30, %fd20;
	fma.rn.f64 	%fd31, %fd30, %fd12, %fd29;
	mul.f64 	%fd32, %fd18, %fd31;
	fma.rn.f64 	%fd33, %fd21, %fd27, 0d3FB5555555555555;
	mov.f64 	%fd34, 0d3FB5555555555555;
	sub.f64 	%fd35, %fd34, %fd33;
	fma.rn.f64 	%fd36, %fd21, %fd27, %fd35;
	add.f64 	%fd37, %fd36, 0dBC46A4CB00B9E7B0;
	add.f64 	%fd38, %fd33, %fd37;
	sub.f64 	%fd39, %fd33, %fd38;
	add.f64 	%fd40, %fd37, %fd39;
	mul.rn.f64 	%fd41, %fd20, %fd20;
	neg.f64 	%fd42, %fd41;
	fma.rn.f64 	%fd43, %fd20, %fd20, %fd42;
	{
	.reg .b32 %temp; 
	mov.b64 	{%r22, %temp}, %fd32;
	}
	{
	.reg .b32 %temp; 
	mov.b64 	{%temp, %r23}, %fd32;
	}
	add.s32 	%r24, %r23, 1048576;
	mov.b64 	%fd44, {%r22, %r24};
	fma.rn.f64 	%fd45, %fd20, %fd44, %fd43;
	mul.rn.f64 	%fd46, %fd41, %fd20;
	neg.f64 	%fd47, %fd46;
	fma.rn.f64 	%fd48, %fd41, %fd20, %fd47;
	fma.rn.f64 	%fd49, %fd41, %fd32, %fd48;
	fma.rn.f64 	%fd50, %fd45, %fd20, %fd49;
	mul.rn.f64 	%fd51, %fd38, %fd46;
	neg.f64 	%fd52, %fd51;
	fma.rn.f64 	%fd53, %fd38, %fd46, %fd52;
	fma.rn.f64 	%fd54, %fd38, %fd50, %fd53;
	fma.rn.f64 	%fd55, %fd40, %fd46, %fd54;
	add.f64 	%fd56, %fd51, %fd55;
	sub.f64 	%fd57, %fd51, %fd56;
	add.f64 	%fd58, %fd55, %fd57;
	add.f64 	%fd59, %fd20, %fd56;
	sub.f64 	%fd60, %fd20, %fd59;
	add.f64 	%fd61, %fd56, %fd60;
	add.f64 	%fd62, %fd58, %fd61;
	add.f64 	%fd63, %fd32, %fd62;
	add.f64 	%fd64, %fd59, %fd63;
	sub.f64 	%fd65, %fd59, %fd64;
	add.f64 	%fd66, %fd63, %fd65;
	xor.b32  	%r25, %r48, -2147483648;
	mov.b32 	%r26, 1127219200;
	mov.b64 	%fd67, {%r25, %r26};
	mov.b32 	%r27, -2147483648;
	mov.b64 	%fd68, {%r27, %r26};
	sub.f64 	%fd69, %fd67, %fd68;
	fma.rn.f64 	%fd70, %fd69, 0d3FE62E42FEFA39EF, %fd64;
	fma.rn.f64 	%fd71, %fd69, 0dBFE62E42FEFA39EF, %fd70;
	sub.f64 	%fd72, %fd71, %fd64;
	sub.f64 	%fd73, %fd66, %fd72;
	fma.rn.f64 	%fd74, %fd69, 0d3C7ABC9E3B39803F, %fd73;
	add.f64 	%fd75, %fd70, %fd74;
	sub.f64 	%fd76, %fd70, %fd75;
	add.f64 	%fd77, %fd74, %fd76;
	mov.f64 	%fd78, 0d4000000000000000;
	{
	.reg .b32 %temp; 
	mov.b64 	{%temp, %r28}, %fd78;
	}
	{
	.reg .b32 %temp; 
	mov.b64 	{%r29, %temp}, %fd78;
	}
	shl.b32 	%r30, %r28, 1;
	setp.gt.u32 	%p3, %r30, -33554433;
	and.b32  	%r31, %r28, -15728641;
	selp.b32 	%r32, %r31, %r28, %p3;
	mov.b64 	%fd79, {%r29, %r32};
	mul.rn.f64 	%fd80, %fd75, %fd79;
	neg.f64 	%fd81, %fd80;
	fma.rn.f64 	%fd82, %fd75, %fd79, %fd81;
	fma.rn.f64 	%fd83, %fd77, %fd79, %fd82;
	add.f64 	%fd4, %fd80, %fd83;
	sub.f64 	%fd84, %fd80, %fd4;
	add.f64 	%fd5, %fd83, %fd84;
	fma.rn.f64 	%fd85, %fd4, 0d3FF71547652B82FE, 0d4338000000000000;
	{
	.reg .b32 %temp; 
	mov.b64 	{%r13, %temp}, %fd85;
	}
	mov.f64 	%fd86, 0dC338000000000000;
	add.rn.f64 	%fd87, %fd85, %fd86;
	fma.rn.f64 	%fd88, %fd87, 0dBFE62E42FEFA39EF, %fd4;
	fma.rn.f64 	%fd89, %fd87, 0dBC7ABC9E3B39803F, %fd88;
	fma.rn.f64 	%fd90, %fd89, 0d3E5ADE1569CE2BDF, 0d3E928AF3FCA213EA;
	fma.rn.f64 	%fd91, %fd90, %fd89, 0d3EC71DEE62401315;
	fma.rn.f64 	%fd92, %fd91, %fd89, 0d3EFA01997C89EB71;
	fma.rn.f64 	%fd93, %fd92, %fd89, 0d3F2A01A014761F65;
	fma.rn.f64 	%fd94, %fd93, %fd89, 0d3F56C16C1852B7AF;
	fma.rn.f64 	%fd95, %fd94, %fd89, 0d3F81111111122322;
	fma.rn.f64 	%fd96, %fd95, %fd89, 0d3FA55555555502A1;
	fma.rn.f64 	%fd97, %fd96, %fd89, 0d3FC5555555555511;
	fma.rn.f64 	%fd98, %fd97, %fd89, 0d3FE000000000000B;
	fma.rn.f64 	%fd99, %fd98, %fd89, 0d3FF0000000000000;
	fma.rn.f64 	%fd100, %fd99, %fd89, 0d3FF0000000000000;
	{
	.reg .b32 %temp; 
	mov.b64 	{%r14, %temp}, %fd100;
	}
	{
	.reg .b32 %temp; 
	mov.b64 	{%temp, %r15}, %fd100;
	}
	shl.b32 	%r33, %r13, 20;
	add.s32 	%r34, %r33, %r15;
	mov.b64 	%fd108, {%r14, %r34};
	{
	.reg .b32 %temp; 
	mov.b64 	{%temp, %r35}, %fd4;
	}
	mov.b32 	%f2, %r35;
	abs.f32 	%f1, %f2;
	setp.lt.f32 	%p4, %f1, 0f4086232B;
	@%p4 bra 	$L__BB1_7;
	setp.lt.f64 	%p5, %fd4, 0d0000000000000000;
	add.f64 	%fd101, %fd4, 0d7FF0000000000000;
	selp.f64 	%fd108, 0d0000000000000000, %fd101, %p5;
	setp.geu.f32 	%p6, %f1, 0f40874800;
	@%p6 bra 	$L__BB1_7;
	shr.u32 	%r36, %r13, 31;
	add.s32 	%r37, %r13, %r36;
	shr.s32 	%r38, %r37, 1;
	shl.b32 	%r39, %r38, 20;
	add.s32 	%r40, %r15, %r39;
	mov.b64 	%fd102, {%r14, %r40};
	sub.s32 	%r41, %r13, %r38;
	shl.b32 	%r42, %r41, 20;
	add.s32 	%r43, %r42, 1072693248;
	mov.b32 	%r44, 0;
	mov.b64 	%fd103, {%r44, %r43};
	mul.f64 	%fd108, %fd103, %fd102;
$L__BB1_7:
	abs.f64 	%fd104, %fd108;
	setp.eq.f64 	%p7, %fd104, 0d7FF0000000000000;
	fma.rn.f64 	%fd105, %fd108, %fd5, %fd108;
	selp.f64 	%fd106, %fd108, %fd105, %p7;
	st.param.f64 	[func_retval0], %fd106;
	ret;

}


// ===== COMPILED SASS (sm_100) =====

	.target	sm_100

	.elftype	@"ET_EXEC"


//--------------------- .note.nv.tkinfo           --------------------------
	.section	.note.nv.tkinfo,"",@"SHT_NOTE"
	.sectionflags	@"SHF_NOTE_NV_TKINFO"
	.tkinfo
        /*0018*/ 	.word	0x00000002
        /*0030*/ 	.string	""
        /*0030*/ 	.string	"ptxas"
        /*0030*/ 	.string	"Cuda compilation tools, release 13.0, V13.0.88"
        /*0030*/ 	.string	"Build cuda_13.0.r13.0/compiler.36424714_0"
        /*0030*/ 	.string	"-arch sm_100 -m 64 "



//--------------------- .note.nv.cuinfo           --------------------------
	.section	.note.nv.cuinfo,"",@"SHT_NOTE"
	.sectionflags	@"SHF_NOTE_NV_CUINFO"
        /*0018*/ 	.short	0x0002
        /*001a*/ 	.short	0x0064
        /*001c*/ 	.short	0x0082
	.zero		2


//--------------------- .nv.info                  --------------------------
	.section	.nv.info,"",@"SHT_CUDA_INFO"
	.align	4


	//----- nvinfo : EIATTR_REGCOUNT
	.align		4
        /*0000*/ 	.byte	0x04, 0x2f
        /*0002*/ 	.short	(.L_1 - .L_0)
	.align		4
.L_0:
        /*0004*/ 	.word	index@(_Z8mySmoothP7double2PKdPKS_djj)
        /*0008*/ 	.word	0x00000028


	//----- nvinfo : EIATTR_FRAME_SIZE
	.align		4
.L_1:
        /*000c*/ 	.byte	0x04, 0x11
        /*000e*/ 	.short	(.L_3 - .L_2)
	.align		4
.L_2:
        /*0010*/ 	.word	index@($_Z8mySmoothP7double2PKdPKS_djj$__internal_accurate_pow)
        /*0014*/ 	.word	0x00000000


	//----- nvinfo : EIATTR_FRAME_SIZE
	.align		4
.L_3:
        /*0018*/ 	.byte	0x04, 0x11
        /*001a*/ 	.short	(.L_5 - .L_4)
	.align		4
.L_4:
        /*001c*/ 	.word	index@($__internal_0_$__cuda_sm20_div_rn_f64_full)
        /*0020*/ 	.word	0x00000000


	//----- nvinfo : EIATTR_FRAME_SIZE
	.align		4
.L_5:
        /*0024*/ 	.byte	0x04, 0x11
        /*0026*/ 	.short	(.L_7 - .L_6)
	.align		4
.L_6:
        /*0028*/ 	.word	index@(_Z8mySmoothP7double2PKdPKS_djj)
        /*002c*/ 	.word	0x00000000


	//----- nvinfo : EIATTR_MIN_STACK_SIZE
	.align		4
.L_7:
        /*0030*/ 	.byte	0x04, 0x12
        /*0032*/ 	.short	(.L_9 - .L_8)
	.align		4
.L_8:
        /*0034*/ 	.word	index@(_Z8mySmoothP7double2PKdPKS_djj)
        /*0038*/ 	.word	0x00000000
.L_9:


//--------------------- .nv.compat                --------------------------
	.section	.nv.compat,"",@"SHT_CUDA_COMPAT_INFO"
	.align	4
        /*0000*/ 	.byte	0x02, 0x09, 0x00, 0x00, 0x02, 0x02, 0x01, 0x00, 0x02, 0x05, 0x05, 0x00, 0x03, 0x07, 0x01, 0x01
        /*0010*/ 	.byte	0x02, 0x03, 0x00, 0x00, 0x02, 0x06, 0x01, 0x00, 0x04, 0x0b, 0x08, 0x00, 0x01, 0x00, 0x00, 0x00
        /*0020*/ 	.byte	0x00, 0x00, 0x00, 0x00


//--------------------- .nv.info._Z8mySmoothP7double2PKdPKS_djj --------------------------
	.section	.nv.info._Z8mySmoothP7double2PKdPKS_djj,"",@"SHT_CUDA_INFO"
	.sectionflags	@""
	.align	4


	//----- nvinfo : EIATTR_CUDA_API_VERSION
	.align		4
        /*0000*/ 	.byte	0x04, 0x37
        /*0002*/ 	.short	(.L_11 - .L_10)
.L_10:
        /*0004*/ 	.word	0x00000082


	//----- nvinfo : EIATTR_KPARAM_INFO
	.align		4
.L_11:
        /*0008*/ 	.byte	0x04, 0x17
        /*000a*/ 	.short	(.L_13 - .L_12)
.L_12:
        /*000c*/ 	.word	0x00000000
        /*0010*/ 	.short	0x0005
        /*0012*/ 	.short	0x0024
        /*0014*/ 	.byte	0x00, 0xf0, 0x11, 0x00


	//----- nvinfo : EIATTR_KPARAM_INFO
	.align		4
.L_13:
        /*0018*/ 	.byte	0x04, 0x17
        /*001a*/ 	.short	(.L_15 - .L_14)
.L_14:
        /*001c*/ 	.word	0x00000000
        /*0020*/ 	.short	0x0004
        /*0022*/ 	.short	0x0020
        /*0024*/ 	.byte	0x00, 0xf0, 0x11, 0x00


	//----- nvinfo : EIATTR_KPARAM_INFO
	.align		4
.L_15:
        /*0028*/ 	.byte	0x04, 0x17
        /*002a*/ 	.short	(.L_17 - .L_16)
.L_16:
        /*002c*/ 	.word	0x00000000
        /*0030*/ 	.short	0x0003
        /*0032*/ 	.short	0x0018
        /*0034*/ 	.byte	0x00, 0xf0, 0x21, 0x00


	//----- nvinfo : EIATTR_KPARAM_INFO
	.align		4
.L_17:
        /*0038*/ 	.byte	0x04, 0x17
        /*003a*/ 	.short	(.L_19 - .L_18)
.L_18:
        /*003c*/ 	.word	0x00000000
        /*0040*/ 	.short	0x0002
        /*0042*/ 	.short	0x0010
        /*0044*/ 	.byte	0x00, 0xf5, 0x21, 0x00


	//----- nvinfo : EIATTR_KPARAM_INFO
	.align		4
.L_19:
        /*0048*/ 	.byte	0x04, 0x17
        /*004a*/ 	.short	(.L_21 - .L_20)
.L_20:
        /*004c*/ 	.word	0x00000000
        /*0050*/ 	.short	0x0001
        /*0052*/ 	.short	0x0008
        /*0054*/ 	.byte	0x00, 0xf5, 0x21, 0x00


	//----- nvinfo : EIATTR_KPARAM_INFO
	.align		4
.L_21:
        /*0058*/ 	.byte	0x04, 0x17
        /*005a*/ 	.short	(.L_23 - .L_22)
.L_22:
        /*005c*/ 	.word	0x00000000
        /*0060*/ 	.short	0x0000
        /*0062*/ 	.short	0x0000
        /*0064*/ 	.byte	0x00, 0xf5, 0x21, 0x00


	//----- nvinfo : EIATTR_SPARSE_MMA_MASK
	.align		4
.L_23:
        /*0068*/ 	.byte	0x03, 0x50
        /*006a*/ 	.short	0x0000


	//----- nvinfo : EIATTR_MAXREG_COUNT
	.align		4
        /*006c*/ 	.byte	0x03, 0x1b
        /*006e*/ 	.short	0x00ff


	//----- nvinfo : EIATTR_MERCURY_ISA_VERSION
	.align		4
        /*0070*/ 	.byte	0x03, 0x5f
        /*0072*/ 	.short	0x0101


	//----- nvinfo : EIATTR_VRC_CTA_INIT_COUNT
	.align		4
        /*0074*/ 	.byte	0x02, 0x4a
	.zero		1
	.zero		1


	//----- nvinfo : EIATTR_EXIT_INSTR_OFFSETS
	.align		4
        /*0078*/ 	.byte	0x04, 0x1c
        /*007a*/ 	.short	(.L_25 - .L_24)


	//   ....[0]....
.L_24:
        /*007c*/ 	.word	0x00000070


	//   ....[1]....
        /*0080*/ 	.word	0x00000c50


	//----- nvinfo : EIATTR_CRS_STACK_SIZE
	.align		4
.L_25:
        /*0084*/ 	.byte	0x04, 0x1e
        /*0086*/ 	.short	(.L_27 - .L_26)
.L_26:
        /*0088*/ 	.word	0x00000000


	//----- nvinfo : EIATTR_CBANK_PARAM_SIZE
	.align		4
.L_27:
        /*008c*/ 	.byte	0x03, 0x19
        /*008e*/ 	.short	0x0028


	//----- nvinfo : EIATTR_PARAM_CBANK
	.align		4
        /*0090*/ 	.byte	0x04, 0x0a
        /*0092*/ 	.short	(.L_29 - .L_28)
	.align		4
.L_28:
        /*0094*/ 	.word	index@(.nv.constant0._Z8mySmoothP7double2PKdPKS_djj)
        /*0098*/ 	.short	0x0380
        /*009a*/ 	.short	0x0028


	//----- nvinfo : EIATTR_SW_WAR
	.align		4
.L_29:
        /*009c*/ 	.byte	0x04, 0x36
        /*009e*/ 	.short	(.L_31 - .L_30)
.L_30:
        /*00a0*/ 	.word	0x00000008
.L_31:


//--------------------- .nv.callgraph             --------------------------
	.section	.nv.callgraph,"",@"SHT_CUDA_CALLGRAPH"
	.align	4
	.sectionentsize	8
	.align		4
        /*0000*/ 	.word	0x00000000
	.align		4
        /*0004*/ 	.word	0xffffffff
	.align		4
        /*0008*/ 	.word	0x00000000
	.align		4
        /*000c*/ 	.word	0xfffffffe
	.align		4
        /*0010*/ 	.word	0x00000000
	.align		4
        /*0014*/ 	.word	0xfffffffd
	.align		4
        /*0018*/ 	.word	0x00000000
	.align		4
        /*001c*/ 	.word	0xfffffffc


//--------------------- .text._Z8mySmoothP7double2PKdPKS_djj --------------------------
	.section	.text._Z8mySmoothP7double2PKdPKS_djj,"ax",@progbits
	.align	128
        .global         _Z8mySmoothP7double2PKdPKS_djj
        .type           _Z8mySmoothP7double2PKdPKS_djj,@function
        .size           _Z8mySmoothP7double2PKdPKS_djj,(.L_x_22 - _Z8mySmoothP7double2PKdPKS_djj)
        .other          _Z8mySmoothP7double2PKdPKS_djj,@"STO_CUDA_ENTRY STV_DEFAULT"
_Z8mySmoothP7double2PKdPKS_djj:
.text._Z8mySmoothP7double2PKdPKS_djj:
[----:B------:R-:W-:Y:S01]  /*0000*/  LDC R1, c[0x0][0x37c] ;  /* 0x0000df00ff017b82 */ /* 0x000fe20000000800 */
[----:B------:R-:W0:Y:S07]  /*0010*/  S2R R0, SR_TID.X ;  /* 0x0000000000007919 */ /* 0x000e2e0000002100 */
[----:B------:R-:W0:Y:S01]  /*0020*/  S2UR UR4, SR_CTAID.X ;  /* 0x00000000000479c3 */ /* 0x000e220000002500 */
[----:B------:R-:W1:Y:S07]  /*0030*/  LDCU UR5, c[0x0][0x3a4] ;  /* 0x00007480ff0577ac */ /* 0x000e6e0008000800 */
[----:B------:R-:W0:Y:S02]  /*0040*/  LDC R3, c[0x0][0x360] ;  /* 0x0000d800ff037b82 */ /* 0x000e240000000800 */
[----:B0-----:R-:W-:-:S05]  /*0050*/  IMAD R0, R3, UR4, R0 ;  /* 0x0000000403007c24 */ /* 0x001fca000f8e0200 */
[----:B-1----:R-:W-:-:S13]  /*0060*/  ISETP.GE.U32.AND P0, PT, R0, UR5, PT ;  /* 0x0000000500007c0c */ /* 0x002fda000bf06070 */
[----:B------:R-:W-:Y:S05]  /*0070*/  @P0 EXIT ;  /* 0x000000000000094d */ /* 0x000fea0003800000 */
[----:B------:R-:W0:Y:S01]  /*0080*/  LDC.64 R14, c[0x0][0x398] ;  /* 0x0000e600ff0e7b82 */ /* 0x000e220000000a00 */
[----:B------:R-:W1:Y:S01]  /*0090*/  LDCU UR4, c[0x0][0x3a0] ;  /* 0x00007400ff0477ac */ /* 0x000e620008000800 */
[----:B------:R-:W-:Y:S02]  /*00a0*/  CS2R R8, SRZ ;  /* 0x0000000000087805 */ /* 0x000fe4000001ff00 */
[----:B------:R-:W-:Y:S02]  /*00b0*/  CS2R R6, SRZ ;  /* 0x0000000000067805 */ /* 0x000fe4000001ff00 */
[----:B------:R-:W-:Y:S01]  /*00c0*/  CS2R R10, SRZ ;  /* 0x00000000000a7805 */ /* 0x000fe2000001ff00 */
[----:B------:R-:W2:Y:S01]  /*00d0*/  LDCU.64 UR6, c[0x0][0x358] ;  /* 0x00006b00ff0677ac */ /* 0x000ea20008000a00 */
[----:B------:R-:W3:Y:S01]  /*00e0*/  LDC.64 R20, c[0x0][0x388] ;  /* 0x0000e200ff147b82 */ /* 0x000ee20000000a00 */
[----:B------:R-:W4:Y:S07]  /*00f0*/  LDCU UR12, c[0x0][0x3a4] ;  /* 0x00007480ff0c77ac */ /* 0x000f2e0008000800 */
[----:B------:R-:W2:Y:S01]  /*0100*/  LDC.64 R4, c[0x0][0x388] ;  /* 0x0000e200ff047b82 */ /* 0x000ea20000000a00 */
[----:B-1----:R-:W-:-:S02]  /*0110*/  ULOP3.LUT UR5, UR4, 0xfffffffe, URZ, 0xc0, !UPT ;  /* 0xfffffffe04057892 */ /* 0x002fc4000f8ec0ff */
[----:B------:R-:W-:Y:S02]  /*0120*/  USHF.R.U32.HI UR4, URZ, 0x1, UR4 ;  /* 0x00000001ff047899 */ /* 0x000fe40008011604 */
[----:B------:R-:W-:-:S03]  /*0130*/  UIADD3 UR5, UPT, UPT, -UR5, URZ, URZ ;  /* 0x000000ff05057290 */ /* 0x000fc6000fffe1ff */
[----:B------:R-:W1:Y:S01]  /*0140*/  LDC.64 R12, c[0x0][0x390] ;  /* 0x0000e400ff0c7b82 */ /* 0x000e620000000a00 */
[----:B0-----:R-:W-:Y:S01]  /*0150*/  DMUL R14, R14, R14 ;  /* 0x0000000e0e0e7228 */ /* 0x001fe20000000000 */
[C---:B------:R-:W-:Y:S02]  /*0160*/  VIADD R3, R0.reuse, -UR4 ;  /* 0x8000000400037c36 */ /* 0x040fe40008000000 */
[----:B---34-:R-:W-:-:S08]  /*0170*/  IMAD.WIDE.U32 R20, R0, 0x8, R20 ;  /* 0x0000000800147825 */ /* 0x018fd000078e0014 */
.L_x_9:
[C---:B------:R-:W-:Y:S01]  /*0180*/  ISETP.GE.U32.AND P0, PT, R3.reuse, UR12, PT ;  /* 0x0000000c03007c0c */ /* 0x040fe2000bf06070 */
[----:B------:R-:W-:Y:S01]  /*0190*/  UIADD3 UR5, UPT, UPT, UR5, 0x1, URZ ;  /* 0x0000000105057890 */ /* 0x000fe2000fffe0ff */
[----:B------:R-:W-:Y:S02]  /*01a0*/  BSSY.RECONVERGENT B0, `(.L_x_0) ;  /* 0x0000075000007945 */ /* 0x000fe40003800200 */
[----:B------:R-:W-:Y:S01]  /*01b0*/  ISETP.LT.OR P0, PT, R3, RZ, P0 ;  /* 0x000000ff0300720c */ /* 0x000fe20000701670 */
[----:B------:R-:W-:-:S12]  /*01c0*/  UISETP.NE.AND UP0, UPT, UR5, 0x1, UPT ;  /* 0x000000010500788c */ /* 0x000fd8000bf05270 */
[----:B------:R-:W-:Y:S05]  /*01d0*/  @P0 BRA `(.L_x_1) ;  /* 0x0000000400c40947 */ /* 0x000fea0003800000 */
[----:B--2---:R-:W-:Y:S01]  /*01e0*/  IMAD.WIDE.U32 R18, R3, 0x8, R4 ;  /* 0x0000000803127825 */ /* 0x004fe200078e0004 */
[----:B------:R-:W2:Y:S04]  /*01f0*/  LDG.E.64 R22, desc[UR6][R20.64] ;  /* 0x0000000614167981 */ /* 0x000ea8000c1e1b00 */
[----:B------:R-:W2:Y:S01]  /*0200*/  LDG.E.64 R16, desc[UR6][R18.64] ;  /* 0x0000000612107981 */ /* 0x000ea2000c1e1b00 */
[----:B------:R-:W-:Y:S01]  /*0210*/  BSSY.RECONVERGENT B1, `(.L_x_2) ;  /* 0x0000004000017945 */ /* 0x000fe20003800200 */
[----:B------:R-:W-:Y:S01]  /*0220*/  MOV R2, 0x250 ;  /* 0x0000025000027802 */ /* 0x000fe20000000f00 */
[----:B--2---:R-:W-:-:S11]  /*0230*/  DADD R16, R16, -R22 ;  /* 0x0000000010107229 */ /* 0x004fd60000000816 */
[----:B-1----:R-:W-:Y:S05]  /*0240*/  CALL.REL.NOINC `($_Z8mySmoothP7double2PKdPKS_djj$__internal_accurate_pow) ;  /* 0x0000000c00f87944 */ /* 0x002fea0003c00000 */
[----:B------:R-:W-:Y:S05]  /*0250*/  BSYNC.RECONVERGENT B1 ;  /* 0x0000000000017941 */ /* 0x000fea0003800200 */
.L_x_2:
[----:B------:R-:W0:Y:S01]  /*0260*/  MUFU.RCP64H R23, R15 ;  /* 0x0000000f00177308 */ /* 0x000e220000001800 */
[C---:B------:R-:W-:Y:S01]  /*0270*/  DADD R18, R16.reuse, 2 ;  /* 0x4000000010127429 */ /* 0x040fe20000000000 */
[----:B------:R-:W-:Y:S01]  /*0280*/  IMAD.MOV.U32 R22, RZ, RZ, 0x1 ;  /* 0x00000001ff167424 */ /* 0x000fe200078e00ff */
[----:B------:R-:W-:Y:S01]  /*0290*/  DSETP.NEU.AND P0, PT, R16, RZ, PT ;  /* 0x000000ff1000722a */ /* 0x000fe20003f0d000 */
[----:B------:R-:W-:Y:S07]  /*02a0*/  BSSY.RECONVERGENT B1, `(.L_x_3) ;  /* 0x000000f000017945 */ /* 0x000fee0003800200 */
[----:B------:R-:W-:-:S02]  /*02b0*/  LOP3.LUT R18, R19, 0x7ff00000, RZ, 0xc0, !PT ;  /* 0x7ff0000013127812 */ /* 0x000fc400078ec0ff */
[----:B------:R-:W-:Y:S02]  /*02c0*/  FSEL R19, R28, RZ, P0 ;  /* 0x000000ff1c137208 */ /* 0x000fe40000000000 */
[----:B------:R-:W-:Y:S01]  /*02d0*/  ISETP.NE.AND P1, PT, R18, 0x7ff00000, PT ;  /* 0x7ff000001200780c */ /* 0x000fe20003f25270 */
[----:B0-----:R-:W-:Y:S01]  /*02e0*/  DFMA R24, -R14, R22, 1 ;  /* 0x3ff000000e18742b */ /* 0x001fe20000000116 */
[----:B------:R-:W-:-:S07]  /*02f0*/  FSEL R18, R26, RZ, P0 ;  /* 0x000000ff1a127208 */ /* 0x000fce0000000000 */
[----:B------:R-:W-:-:S08]  /*0300*/  DFMA R24, R24, R24, R24 ;  /* 0x000000181818722b */ /* 0x000fd00000000018 */
[----:B------:R-:W-:Y:S01]  /*0310*/  DFMA R24, R22, R24, R22 ;  /* 0x000000181618722b */ /* 0x000fe20000000016 */
[----:B------:R-:W-:Y:S10]  /*0320*/  @P1 BRA `(.L_x_4) ;  /* 0x0000000000181947 */ /* 0x000ff40003800000 */
[----:B------:R-:W-:-:S14]  /*0330*/  DSETP.NAN.AND P0, PT, R16, R16, PT ;  /* 0x000000101000722a */ /* 0x000fdc0003f08000 */
[----:B------:R-:W-:Y:S01]  /*0340*/  @P0 DADD R18, R16, 2 ;  /* 0x4000000010120429 */ /* 0x000fe20000000000 */
[----:B------:R-:W-:Y:S10]  /*0350*/  @P0 BRA `(.L_x_4) ;  /* 0x00000000000c0947 */ /* 0x000ff40003800000 */
[----:B------:R-:W-:-:S14]  /*0360*/  DSETP.NEU.AND P0, PT, |R16|, +INF , PT ;  /* 0x7ff000001000742a */ /* 0x000fdc0003f0d200 */
[----:B------:R-:W-:Y:S02]  /*0370*/  @!P0 IMAD.MOV.U32 R18, RZ, RZ, 0x0 ;  /* 0x00000000ff128424 */ /* 0x000fe400078e00ff */
[----:B------:R-:W-:-:S07]  /*0380*/  @!P0 IMAD.MOV.U32 R19, RZ, RZ, 0x7ff00000 ;  /* 0x7ff00000ff138424 */ /* 0x000fce00078e00ff */
.L_x_4:
[----:B------:R-:W-:Y:S05]  /*0390*/  BSYNC.RECONVERGENT B1 ;  /* 0x0000000000017941 */ /* 0x000fea0003800200 */
.L_x_3:
[----:B------:R-:W-:Y:S01]  /*03a0*/  DADD R22, -RZ, -R18 ;  /* 0x00000000ff167229 */ /* 0x000fe20000000912 */
[----:B------:R-:W-:Y:S01]  /*03b0*/  BSSY.RECONVERGENT B1, `(.L_x_5) ;  /* 0x0000013000017945 */ /* 0x000fe20003800200 */
[----:B------:R-:W-:Y:S02]  /*03c0*/  DFMA R18, -R14, R24, 1 ;  /* 0x3ff000000e12742b */ /* 0x000fe40000000118 */
[----:B------:R-:W-:-:S06]  /*03d0*/  DSETP.NEU.AND P0, PT, R16, 1, PT ;  /* 0x3ff000001000742a */ /* 0x000fcc0003f0d000 */
[----:B------:R-:W-:Y:S01]  /*03e0*/  DFMA R18, R24, R18, R24 ;  /* 0x000000121812722b */ /* 0x000fe20000000018 */
[----:B------:R-:W-:Y:S02]  /*03f0*/  FSEL R24, R22, RZ, P0 ;  /* 0x000000ff16187208 */ /* 0x000fe40000000000 */
[----:B------:R-:W-:-:S04]  /*0400*/  FSEL R25, R23, -1.875, P0 ;  /* 0xbff0000017197808 */ /* 0x000fc80000000000 */
[----:B------:R-:W-:Y:S02]  /*0410*/  FSETP.GEU.AND P1, PT, |R25|, 6.5827683646048100446e-37, PT ;  /* 0x036000001900780b */ /* 0x000fe40003f2e200 */
[----:B------:R-:W-:-:S08]  /*0420*/  DMUL R22, R18, R24 ;  /* 0x0000001812167228 */ /* 0x000fd00000000000 */
[----:B------:R-:W-:-:S08]  /*0430*/  DFMA R16, -R14, R22, R24 ;  /* 0x000000160e10722b */ /* 0x000fd00000000118 */
[----:B------:R-:W-:-:S10]  /*0440*/  DFMA R22, R18, R16, R22 ;  /* 0x000000101216722b */ /* 0x000fd40000000016 */
[----:B------:R-:W-:-:S05]  /*0450*/  FFMA R2, RZ, R15, R23 ;  /* 0x0000000fff027223 */ /* 0x000fca0000000017 */
[----:B------:R-:W-:-:S13]  /*0460*/  FSETP.GT.AND P0, PT, |R2|, 1.469367938527859385e-39, PT ;  /* 0x001000000200780b */ /* 0x000fda0003f04200 */
[----:B------:R-:W-:Y:S05]  /*0470*/  @P0 BRA P1, `(.L_x_6) ;  /* 0x0000000000180947 */ /* 0x000fea0000800000 */
[----:B------:R-:W-:Y:S01]  /*0480*/  IMAD.MOV.U32 R16, RZ, RZ, R24 ;  /* 0x000000ffff107224 */ /* 0x000fe200078e0018 */
[----:B------:R-:W-:Y:S01]  /*0490*/  MOV R2, 0x4e0 ;  /* 0x000004e000027802 */ /* 0x000fe20000000f00 */
[----:B------:R-:W-:Y:S02]  /*04a0*/  IMAD.MOV.U32 R17, RZ, RZ, R25 ;  /* 0x000000ffff117224 */ /* 0x000fe400078e0019 */
[----:B------:R-:W-:Y:S02]  /*04b0*/  IMAD.MOV.U32 R18, RZ, RZ, R14 ;  /* 0x000000ffff127224 */ /* 0x000fe400078e000e */
[----:B------:R-:W-:-:S07]  /*04c0*/  IMAD.MOV.U32 R19, RZ, RZ, R15 ;  /* 0x000000ffff137224 */ /* 0x000fce00078e000f */
[----:B------:R-:W-:Y:S05]  /*04d0*/  CALL.REL.NOINC `($__internal_0_$__cuda_sm20_div_rn_f64_full) ;  /* 0x0000000400e07944 */ /* 0x000fea0003c00000 */
.L_x_6:
[----:B------:R-:W-:Y:S05]  /*04e0*/  BSYNC.RECONVERGENT B1 ;  /* 0x0000000000017941 */ /* 0x000fea0003800200 */
.L_x_5:
[----:B------:R-:W-:-:S06]  /*04f0*/  IMAD.WIDE.U32 R16, R3, 0x10, R12 ;  /* 0x0000001003107825 */ /* 0x000fcc00078e000c */
[----:B------:R-:W5:Y:S01]  /*0500*/  LDG.E.128 R16, desc[UR6][R16.64] ;  /* 0x0000000610107981 */ /* 0x000f62000c1e1d00 */
[----:B------:R-:W-:Y:S01]  /*0510*/  IMAD.MOV.U32 R24, RZ, RZ, 0x652b82fe ;  /* 0x652b82feff187424 */ /* 0x000fe200078e00ff */
[----:B------:R-:W-:Y:S01]  /*0520*/  UMOV UR8, 0xfefa39ef ;  /* 0xfefa39ef00087882 */ /* 0x000fe20000000000 */
[----:B------:R-:W-:Y:S01]  /*0530*/  IMAD.MOV.U32 R25, RZ, RZ, 0x3ff71547 ;  /* 0x3ff71547ff197424 */ /* 0x000fe200078e00ff */
[----:B------:R-:W-:Y:S01]  /*0540*/  UMOV UR9, 0x3fe62e42 ;  /* 0x3fe62e4200097882 */ /* 0x000fe20000000000 */
[----:B------:R-:W-:Y:S01]  /*0550*/  FSETP.GEU.AND P0, PT, |R23|, 4.1917929649353027344, PT ;  /* 0x4086232b1700780b */ /* 0x000fe20003f0e200 */
[----:B------:R-:W-:Y:S03]  /*0560*/  BSSY.RECONVERGENT B1, `(.L_x_7) ;  /* 0x0000035000017945 */ /* 0x000fe60003800200 */
[----:B------:R-:W-:-:S08]  /*0570*/  DFMA R24, R22, R24, 6.75539944105574400000e+15 ;  /* 0x433800001618742b */ /* 0x000fd00000000018 */
[----:B------:R-:W-:-:S08]  /*0580*/  DADD R26, R24, -6.75539944105574400000e+15 ;  /* 0xc3380000181a7429 */ /* 0x000fd00000000000 */
[----:B------:R-:W-:Y:S01]  /*0590*/  DFMA R28, R26, -UR8, R22 ;  /* 0x800000081a1c7c2b */ /* 0x000fe20008000016 */
[----:B------:R-:W-:Y:S01]  /*05a0*/  UMOV UR8, 0x3b39803f ;  /* 0x3b39803f00087882 */ /* 0x000fe20000000000 */
[----:B------:R-:W-:-:S06]  /*05b0*/  UMOV UR9, 0x3c7abc9e ;  /* 0x3c7abc9e00097882 */ /* 0x000fcc0000000000 */
[----:B------:R-:W-:Y:S01]  /*05c0*/  DFMA R26, R26, -UR8, R28 ;  /* 0x800000081a1a7c2b */ /* 0x000fe2000800001c */
[----:B------:R-:W-:Y:S01]  /*05d0*/  UMOV UR8, 0x69ce2bdf ;  /* 0x69ce2bdf00087882 */ /* 0x000fe20000000000 */
[----:B------:R-:W-:Y:S01]  /*05e0*/  IMAD.MOV.U32 R28, RZ, RZ, -0x35dec16 ;  /* 0xfca213eaff1c7424 */ /* 0x000fe200078e00ff */
[----:B------:R-:W-:Y:S01]  /*05f0*/  UMOV UR9, 0x3e5ade15 ;  /* 0x3e5ade1500097882 */ /* 0x000fe20000000000 */
[----:B------:R-:W-:-:S06]  /*0600*/  IMAD.MOV.U32 R29, RZ, RZ, 0x3e928af3 ;  /* 0x3e928af3ff1d7424 */ /* 0x000fcc00078e00ff */
[----:B------:R-:W-:Y:S01]  /*0610*/  DFMA R28, R26, UR8, R28 ;  /* 0x000000081a1c7c2b */ /* 0x000fe2000800001c */
[----:B------:R-:W-:Y:S01]  /*0620*/  UMOV UR8, 0x62401315 ;  /* 0x6240131500087882 */ /* 0x000fe20000000000 */
[----:B------:R-:W-:-:S06]  /*0630*/  UMOV UR9, 0x3ec71dee ;  /* 0x3ec71dee00097882 */ /* 0x000fcc0000000000 */
[----:B------:R-:W-:Y:S01]  /*0640*/  DFMA R28, R26, R28, UR8 ;  /* 0x000000081a1c7e2b */ /* 0x000fe2000800001c */
        /* <DEDUP_REMOVED lines=20> */
[----:B------:R-:W-:-:S08]  /*0790*/  DFMA R28, R26, R28, UR8 ;  /* 0x000000081a1c7e2b */ /* 0x000fd0000800001c */
[----:B------:R-:W-:-:S08]  /*07a0*/  DFMA R28, R26, R28, 1 ;  /* 0x3ff000001a1c742b */ /* 0x000fd0000000001c */
[----:B------:R-:W-:-:S10]  /*07b0*/  DFMA R28, R26, R28, 1 ;  /* 0x3ff000001a1c742b */ /* 0x000fd4000000001c */
[----:B------:R-:W-:Y:S02]  /*07c0*/  IMAD R27, R24, 0x100000, R29 ;  /* 0x00100000181b7824 */ /* 0x000fe400078e021d */
[----:B------:R-:W-:Y:S01]  /*07d0*/  IMAD.MOV.U32 R26, RZ, RZ, R28 ;  /* 0x000000ffff1a7224 */ /* 0x000fe200078e001c */
[----:B------:R-:W-:Y:S06]  /*07e0*/  @!P0 BRA `(.L_x_8) ;  /* 0x0000000000308947 */ /* 0x000fec0003800000 */
[----:B------:R-:W-:Y:S01]  /*07f0*/  FSETP.GEU.AND P1, PT, |R23|, 4.2275390625, PT ;  /* 0x408748001700780b */ /* 0x000fe20003f2e200 */
[C---:B------:R-:W-:Y:S02]  /*0800*/  DADD R26, R22.reuse, +INF ;  /* 0x7ff00000161a7429 */ /* 0x040fe40000000000 */
[----:B------:R-:W-:-:S08]  /*0810*/  DSETP.GEU.AND P0, PT, R22, RZ, PT ;  /* 0x000000ff1600722a */ /* 0x000fd00003f0e000 */
[----:B------:R-:W-:Y:S02]  /*0820*/  FSEL R26, R26, RZ, P0 ;  /* 0x000000ff1a1a7208 */ /* 0x000fe40000000000 */
[----:B------:R-:W-:Y:S02]  /*0830*/  @!P1 LEA.HI R2, R24, R24, RZ, 0x1 ;  /* 0x0000001818029211 */ /* 0x000fe400078f08ff */
[----:B------:R-:W-:Y:S02]  /*0840*/  FSEL R27, R27, RZ, P0 ;  /* 0x000000ff1b1b7208 */ /* 0x000fe40000000000 */
[----:B------:R-:W-:-:S05]  /*0850*/  @!P1 SHF.R.S32.HI R23, RZ, 0x1, R2 ;  /* 0x00000001ff179819 */ /* 0x000fca0000011402 */
[----:B------:R-:W-:Y:S02]  /*0860*/  @!P1 IMAD.IADD R22, R24, 0x1, -R23 ;  /* 0x0000000118169824 */ /* 0x000fe400078e0a17 */
[----:B------:R-:W-:-:S03]  /*0870*/  @!P1 IMAD R29, R23, 0x100000, R29 ;  /* 0x00100000171d9824 */ /* 0x000fc600078e021d */
[----:B------:R-:W-:Y:S01]  /*0880*/  @!P1 LEA R23, R22, 0x3ff00000, 0x14 ;  /* 0x3ff0000016179811 */ /* 0x000fe200078ea0ff */
[----:B------:R-:W-:-:S06]  /*0890*/  @!P1 IMAD.MOV.U32 R22, RZ, RZ, RZ ;  /* 0x000000ffff169224 */ /* 0x000fcc00078e00ff */
[----:B------:R-:W-:-:S11]  /*08a0*/  @!P1 DMUL R26, R28, R22 ;  /* 0x000000161c1a9228 */ /* 0x000fd60000000000 */
.L_x_8:
[----:B------:R-:W-:Y:S05]  /*08b0*/  BSYNC.RECONVERGENT B1 ;  /* 0x0000000000017941 */ /* 0x000fea0003800200 */
.L_x_7:
[-C--:B-----5:R-:W-:Y:S02]  /*08c0*/  DFMA R6, R16, R26.reuse, R6 ;  /* 0x0000001a1006722b */ /* 0x0a0fe40000000006 */
[----:B------:R-:W-:Y:S02]  /*08d0*/  DADD R8, R8, R26 ;  /* 0x0000000008087229 */ /* 0x000fe4000000001a */
[----:B------:R-:W-:-:S11]  /*08e0*/  DFMA R10, R18, R26, R10 ;  /* 0x0000001a120a722b */ /* 0x000fd6000000000a */
.L_x_1:
[----:B--2---:R-:W-:Y:S05]  /*08f0*/  BSYNC.RECONVERGENT B0 ;  /* 0x0000000000007941 */ /* 0x004fea0003800200 */
.L_x_0:
[----:B------:R-:W-:Y:S01]  /*0900*/  VIADD R3, R3, 0x1 ;  /* 0x0000000103037836 */ /* 0x000fe20000000000 */
[----:B------:R-:W-:Y:S06]  /*0910*/  BRA.U UP0, `(.L_x_9) ;  /* 0xfffffff900187547 */ /* 0x000fec000b83ffff */
[----:B------:R-:W0:Y:S01]  /*0920*/  MUFU.RCP64H R3, R9 ;  /* 0x0000000900037308 */ /* 0x000e220000001800 */
[----:B------:R-:W-:Y:S01]  /*0930*/  IMAD.MOV.U32 R2, RZ, RZ, 0x1 ;  /* 0x00000001ff027424 */ /* 0x000fe200078e00ff */
[----:B------:R-:W-:Y:S01]  /*0940*/  FSETP.GEU.AND P1, PT, |R7|, 6.5827683646048100446e-37, PT ;  /* 0x036000000700780b */ /* 0x000fe20003f2e200 */
[----:B------:R-:W-:Y:S04]  /*0950*/  BSSY.RECONVERGENT B0, `(.L_x_10) ;  /* 0x0000014000007945 */ /* 0x000fe80003800200 */
[----:B0-----:R-:W-:-:S08]  /*0960*/  DFMA R4, -R8, R2, 1 ;  /* 0x3ff000000804742b */ /* 0x001fd00000000102 */
[----:B------:R-:W-:-:S08]  /*0970*/  DFMA R4, R4, R4, R4 ;  /* 0x000000040404722b */ /* 0x000fd00000000004 */
[----:B------:R-:W-:-:S08]  /*0980*/  DFMA R4, R2, R4, R2 ;  /* 0x000000040204722b */ /* 0x000fd00000000002 */
[----:B------:R-:W-:-:S08]  /*0990*/  DFMA R2, -R8, R4, 1 ;  /* 0x3ff000000802742b */ /* 0x000fd00000000104 */
[----:B------:R-:W-:-:S08]  /*09a0*/  DFMA R2, R4, R2, R4 ;  /* 0x000000020402722b */ /* 0x000fd00000000004 */
[----:B------:R-:W-:-:S08]  /*09b0*/  DMUL R4, R6, R2 ;  /* 0x0000000206047228 */ /* 0x000fd00000000000 */
[----:B-1----:R-:W-:-:S08]  /*09c0*/  DFMA R12, -R8, R4, R6 ;  /* 0x00000004080c722b */ /* 0x002fd00000000106 */
[----:B------:R-:W-:-:S10]  /*09d0*/  DFMA R4, R2, R12, R4 ;  /* 0x0000000c0204722b */ /* 0x000fd40000000004 */
[----:B------:R-:W-:-:S05]  /*09e0*/  FFMA R2, RZ, R9, R5 ;  /* 0x00000009ff027223 */ /* 0x000fca0000000005 */
[----:B------:R-:W-:-:S13]  /*09f0*/  FSETP.GT.AND P0, PT, |R2|, 1.469367938527859385e-39, PT ;  /* 0x001000000200780b */ /* 0x000fda0003f04200 */
[----:B------:R-:W-:Y:S05]  /*0a00*/  @P0 BRA P1, `(.L_x_11) ;  /* 0x0000000000200947 */ /* 0x000fea0000800000 */
[----:B------:R-:W-:Y:S01]  /*0a10*/  IMAD.MOV.U32 R16, RZ, RZ, R6 ;  /* 0x000000ffff107224 */ /* 0x000fe200078e0006 */
[----:B------:R-:W-:Y:S01]  /*0a20*/  MOV R17, R7 ;  /* 0x0000000700117202 */ /* 0x000fe20000000f00 */
[----:B------:R-:W-:Y:S01]  /*0a30*/  IMAD.MOV.U32 R18, RZ, RZ, R8 ;  /* 0x000000ffff127224 */ /* 0x000fe200078e0008 */
[----:B------:R-:W-:Y:S01]  /*0a40*/  MOV R2, 0xa70 ;  /* 0x00000a7000027802 */ /* 0x000fe20000000f00 */
[----:B------:R-:W-:-:S07]  /*0a50*/  IMAD.MOV.U32 R19, RZ, RZ, R9 ;  /* 0x000000ffff137224 */ /* 0x000fce00078e0009 */
[----:B------:R-:W-:Y:S05]  /*0a60*/  CALL.REL.NOINC `($__internal_0_$__cuda_sm20_div_rn_f64_full) ;  /* 0x00000000007c7944 */ /* 0x000fea0003c00000 */
[----:B------:R-:W-:Y:S02]  /*0a70*/  IMAD.MOV.U32 R4, RZ, RZ, R22 ;  /* 0x000000ffff047224 */ /* 0x000fe400078e0016 */
[----:B------:R-:W-:-:S07]  /*0a80*/  IMAD.MOV.U32 R5, RZ, RZ, R23 ;  /* 0x000000ffff057224 */ /* 0x000fce00078e0017 */
.L_x_11:
[----:B------:R-:W-:Y:S05]  /*0a90*/  BSYNC.RECONVERGENT B0 ;  /* 0x0000000000007941 */ /* 0x000fea0003800200 */
.L_x_10:
[----:B------:R-:W0:Y:S01]  /*0aa0*/  MUFU.RCP64H R3, R9 ;  /* 0x0000000900037308 */ /* 0x000e220000001800 */
[----:B------:R-:W-:Y:S01]  /*0ab0*/  IMAD.MOV.U32 R2, RZ, RZ, 0x1 ;  /* 0x00000001ff027424 */ /* 0x000fe200078e00ff */
[----:B------:R-:W1:Y:S01]  /*0ac0*/  LDC.64 R12, c[0x0][0x380] ;  /* 0x0000e000ff0c7b82 */ /* 0x000e620000000a00 */
[----:B------:R-:W-:Y:S01]  /*0ad0*/  FSETP.GEU.AND P1, PT, |R11|, 6.5827683646048100446e-37, PT ;  /* 0x036000000b00780b */ /* 0x000fe20003f2e200 */
[----:B------:R-:W-:Y:S03]  /*0ae0*/  BSSY.RECONVERGENT B0, `(.L_x_12) ;  /* 0x0000015000007945 */ /* 0x000fe60003800200 */
[----:B0-----:R-:W-:-:S08]  /*0af0*/  DFMA R6, -R8, R2, 1 ;  /* 0x3ff000000806742b */ /* 0x001fd00000000102 */
[----:B------:R-:W-:Y:S01]  /*0b00*/  DFMA R6, R6, R6, R6 ;  /* 0x000000060606722b */ /* 0x000fe20000000006 */
[----:B-1----:R-:W-:-:S07]  /*0b10*/  IMAD.WIDE.U32 R12, R0, 0x10, R12 ;  /* 0x00000010000c7825 */ /* 0x002fce00078e000c */
[----:B------:R-:W-:-:S08]  /*0b20*/  DFMA R6, R2, R6, R2 ;  /* 0x000000060206722b */ /* 0x000fd00000000002 */
[----:B------:R-:W-:-:S08]  /*0b30*/  DFMA R2, -R8, R6, 1 ;  /* 0x3ff000000802742b */ /* 0x000fd00000000106 */
[----:B------:R-:W-:-:S08]  /*0b40*/  DFMA R14, R6, R2, R6 ;  /* 0x00000002060e722b */ /* 0x000fd00000000006 */
        /* <DEDUP_REMOVED lines=12> */
[----:B------:R-:W-:Y:S02]  /*0c10*/  IMAD.MOV.U32 R6, RZ, RZ, R22 ;  /* 0x000000ffff067224 */ /* 0x000fe400078e0016 */
[----:B------:R-:W-:-:S07]  /*0c20*/  IMAD.MOV.U32 R7, RZ, RZ, R23 ;  /* 0x000000ffff077224 */ /* 0x000fce00078e0017 */
.L_x_13:
[----:B------:R-:W-:Y:S05]  /*0c30*/  BSYNC.RECONVERGENT B0 ;  /* 0x0000000000007941 */ /* 0x000fea0003800200 */
.L_x_12:
[----:B------:R-:W-:Y:S01]  /*0c40*/  STG.E.128 desc[UR6][R12.64], R4 ;  /* 0x000000040c007986 */ /* 0x000fe2000c101d06 */
[----:B------:R-:W-:Y:S05]  /*0c50*/  EXIT ;  /* 0x000000000000794d */ /* 0x000fea0003800000 */
        .weak           $__internal_0_$__cuda_sm20_div_rn_f64_full
        .type           $__internal_0_$__cuda_sm20_div_rn_f64_full,@function
        .size           $__internal_0_$__cuda_sm20_div_rn_f64_full,($_Z8mySmoothP7double2PKdPKS_djj$__internal_accurate_pow - $__internal_0_$__cuda_sm20_div_rn_f64_full)
$__internal_0_$__cuda_sm20_div_rn_f64_full:
[C---:B------:R-:W-:Y:S01]  /*0c60*/  FSETP.GEU.AND P0, PT, |R19|.reuse, 1.469367938527859385e-39, PT ;  /* 0x001000001300780b */ /* 0x040fe20003f0e200 */
[----:B------:R-:W-:Y:S01]  /*0c70*/  IMAD.MOV.U32 R24, RZ, RZ, 0x1 ;  /* 0x00000001ff187424 */ /* 0x000fe200078e00ff */
[----:B------:R-:W-:Y:S01]  /*0c80*/  LOP3.LUT R22, R19, 0x800fffff, RZ, 0xc0, !PT ;  /* 0x800fffff13167812 */ /* 0x000fe200078ec0ff */
[----:B------:R-:W-:Y:S01]  /*0c90*/  IMAD.MOV.U32 R33, RZ, RZ, 0x1ca00000 ;  /* 0x1ca00000ff217424 */ /* 0x000fe200078e00ff */
[C---:B------:R-:W-:Y:S01]  /*0ca0*/  FSETP.GEU.AND P2, PT, |R17|.reuse, 1.469367938527859385e-39, PT ;  /* 0x001000001100780b */ /* 0x040fe20003f4e200 */
[----:B------:R-:W-:Y:S01]  /*0cb0*/  BSSY.RECONVERGENT B2, `(.L_x_14) ;  /* 0x0000052000027945 */ /* 0x000fe20003800200 */
[----:B------:R-:W-:Y:S01]  /*0cc0*/  LOP3.LUT R23, R22, 0x3ff00000, RZ, 0xfc, !PT ;  /* 0x3ff0000016177812 */ /* 0x000fe200078efcff */
[----:B------:R-:W-:Y:S01]  /*0cd0*/  IMAD.MOV.U32 R22, RZ, RZ, R18 ;  /* 0x000000ffff167224 */ /* 0x000fe200078e0012 */
[----:B------:R-:W-:Y:S02]  /*0ce0*/  LOP3.LUT R32, R17, 0x7ff00000, RZ, 0xc0, !PT ;  /* 0x7ff0000011207812 */ /* 0x000fe400078ec0ff */
[----:B------:R-:W-:-:S03]  /*0cf0*/  LOP3.LUT R35, R19, 0x7ff00000, RZ, 0xc0, !PT ;  /* 0x7ff0000013237812 */ /* 0x000fc600078ec0ff */
[----:B------:R-:W-:Y:S01]  /*0d00*/  @!P0 DMUL R22, R18, 8.98846567431157953865e+307 ;  /* 0x7fe0000012168828 */ /* 0x000fe20000000000 */
[----:B------:R-:W-:-:S03]  /*0d10*/  ISETP.GE.U32.AND P1, PT, R32, R35, PT ;  /* 0x000000232000720c */ /* 0x000fc60003f26070 */
[----:B------:R-:W-:Y:S02]  /*0d20*/  @!P2 LOP3.LUT R27, R19, 0x7ff00000, RZ, 0xc0, !PT ;  /* 0x7ff00000131ba812 */ /* 0x000fe400078ec0ff */
[----:B------:R-:W0:Y:S02]  /*0d30*/  MUFU.RCP64H R25, R23 ;  /* 0x0000001700197308 */ /* 0x000e240000001800 */
[----:B------:R-:W-:Y:S02]  /*0d40*/  @!P2 ISETP.GE.U32.AND P3, PT, R32, R27, PT ;  /* 0x0000001b2000a20c */ /* 0x000fe40003f66070 */
[----:B------:R-:W-:Y:S02]  /*0d50*/  @!P0 LOP3.LUT R35, R23, 0x7ff00000, RZ, 0xc0, !PT ;  /* 0x7ff0000017238812 */ /* 0x000fe400078ec0ff */
[----:B------:R-:W-:-:S04]  /*0d60*/  @!P2 SEL R27, R33, 0x63400000, !P3 ;  /* 0x63400000211ba807 */ /* 0x000fc80005800000 */
[----:B------:R-:W-:-:S04]  /*0d70*/  @!P2 LOP3.LUT R30, R27, 0x80000000, R17, 0xf8, !PT ;  /* 0x800000001b1ea812 */ /* 0x000fc800078ef811 */
[----:B------:R-:W-:Y:S02]  /*0d80*/  @!P2 LOP3.LUT R31, R30, 0x100000, RZ, 0xfc, !PT ;  /* 0x001000001e1fa812 */ /* 0x000fe400078efcff */
[----:B------:R-:W-:Y:S01]  /*0d90*/  @!P2 MOV R30, RZ ;  /* 0x000000ff001ea202 */ /* 0x000fe20000000f00 */
[----:B0-----:R-:W-:-:S08]  /*0da0*/  DFMA R28, R24, -R22, 1 ;  /* 0x3ff00000181c742b */ /* 0x001fd00000000816 */
[----:B------:R-:W-:-:S08]  /*0db0*/  DFMA R28, R28, R28, R28 ;  /* 0x0000001c1c1c722b */ /* 0x000fd0000000001c */
[----:B------:R-:W-:Y:S01]  /*0dc0*/  DFMA R28, R24, R28, R24 ;  /* 0x0000001c181c722b */ /* 0x000fe20000000018 */
[----:B------:R-:W-:Y:S01]  /*0dd0*/  SEL R25, R33, 0x63400000, !P1 ;  /* 0x6340000021197807 */ /* 0x000fe20004800000 */
[----:B------:R-:W-:-:S03]  /*0de0*/  IMAD.MOV.U32 R24, RZ, RZ, R16 ;  /* 0x000000ffff187224 */ /* 0x000fc600078e0010 */
[----:B------:R-:W-:-:S03]  /*0df0*/  LOP3.LUT R25, R25, 0x800fffff, R17, 0xf8, !PT ;  /* 0x800fffff19197812 */ /* 0x000fc600078ef811 */
[----:B------:R-:W-:-:S03]  /*0e00*/  DFMA R26, R28, -R22, 1 ;  /* 0x3ff000001c1a742b */ /* 0x000fc60000000816 */
[----:B------:R-:W-:-:S05]  /*0e10*/  @!P2 DFMA R24, R24, 2, -R30 ;  /* 0x400000001818a82b */ /* 0x000fca000000081e */
[----:B------:R-:W-:-:S08]  /*0e20*/  DFMA R26, R28, R26, R28 ;  /* 0x0000001a1c1a722b */ /* 0x000fd0000000001c */
[----:B------:R-:W-:-:S08]  /*0e30*/  DMUL R28, R26, R24 ;  /* 0x000000181a1c7228 */ /* 0x000fd00000000000 */
[----:B------:R-:W-:-:S08]  /*0e40*/  DFMA R30, R28, -R22, R24 ;  /* 0x800000161c1e722b */ /* 0x000fd00000000018 */
[----:B------:R-:W-:Y:S01]  /*0e50*/  DFMA R30, R26, R30, R28 ;  /* 0x0000001e1a1e722b */ /* 0x000fe2000000001c */
[----:B------:R-:W-:Y:S01]  /*0e60*/  IMAD.MOV.U32 R28, RZ, RZ, R32 ;  /* 0x000000ffff1c7224 */ /* 0x000fe200078e0020 */
[----:B------:R-:W-:-:S05]  /*0e70*/  @!P2 LOP3.LUT R28, R25, 0x7ff00000, RZ, 0xc0, !PT ;  /* 0x7ff00000191ca812 */ /* 0x000fca00078ec0ff */
[----:B------:R-:W-:-:S05]  /*0e80*/  VIADD R26, R28, 0xffffffff ;  /* 0xffffffff1c1a7836 */ /* 0x000fca0000000000 */
[----:B------:R-:W-:Y:S01]  /*0e90*/  ISETP.GT.U32.AND P0, PT, R26, 0x7feffffe, PT ;  /* 0x7feffffe1a00780c */ /* 0x000fe20003f04070 */
[----:B------:R-:W-:-:S05]  /*0ea0*/  VIADD R26, R35, 0xffffffff ;  /* 0xffffffff231a7836 */ /* 0x000fca0000000000 */
[----:B------:R-:W-:-:S13]  /*0eb0*/  ISETP.GT.U32.OR P0, PT, R26, 0x7feffffe, P0 ;  /* 0x7feffffe1a00780c */ /* 0x000fda0000704470 */
[----:B------:R-:W-:Y:S05]  /*0ec0*/  @P0 BRA `(.L_x_15) ;  /* 0x00000000006c0947 */ /* 0x000fea0003800000 */
[----:B------:R-:W-:-:S04]  /*0ed0*/  LOP3.LUT R17, R19, 0x7ff00000, RZ, 0xc0, !PT ;  /* 0x7ff0000013117812 */ /* 0x000fc800078ec0ff */
[CC--:B------:R-:W-:Y:S02]  /*0ee0*/  VIADDMNMX R16, R32.reuse, -R17.reuse, 0xb9600000, !PT ;  /* 0xb960000020107446 */ /* 0x0c0fe40007800911 */
[----:B------:R-:W-:Y:S02]  /*0ef0*/  ISETP.GE.U32.AND P0, PT, R32, R17, PT ;  /* 0x000000112000720c */ /* 0x000fe40003f06070 */
[----:B------:R-:W-:Y:S02]  /*0f00*/  VIMNMX R16, PT, PT, R16, 0x46a00000, PT ;  /* 0x46a0000010107848 */ /* 0x000fe40003fe0100 */
[----:B------:R-:W-:-:S05]  /*0f10*/  SEL R33, R33, 0x63400000, !P0 ;  /* 0x6340000021217807 */ /* 0x000fca0004000000 */
[----:B------:R-:W-:Y:S02]  /*0f20*/  IMAD.IADD R28, R16, 0x1, -R33 ;  /* 0x00000001101c7824 */ /* 0x000fe400078e0a21 */
[----:B------:R-:W-:Y:S02]  /*0f30*/  IMAD.MOV.U32 R16, RZ, RZ, RZ ;  /* 0x000000ffff107224 */ /* 0x000fe400078e00ff */
[----:B------:R-:W-:-:S06]  /*0f40*/  VIADD R17, R28, 0x7fe00000 ;  /* 0x7fe000001c117836 */ /* 0x000fcc0000000000 */
[----:B------:R-:W-:-:S10]  /*0f50*/  DMUL R26, R30, R16 ;  /* 0x000000101e1a7228 */ /* 0x000fd40000000000 */
[----:B------:R-:W-:-:S13]  /*0f60*/  FSETP.GTU.AND P0, PT, |R27|, 1.469367938527859385e-39, PT ;  /* 0x001000001b00780b */ /* 0x000fda0003f0c200 */
[----:B------:R-:W-:Y:S05]  /*0f70*/  @P0 BRA `(.L_x_16) ;  /* 0x0000000000940947 */ /* 0x000fea0003800000 */
[----:B------:R-:W-:-:S06]  /*0f80*/  DFMA R22, R30, -R22, R24 ;  /* 0x800000161e16722b */ /* 0x000fcc0000000018 */
[----:B------:R-:W-:-:S04]  /*0f90*/  IMAD.MOV.U32 R22, RZ, RZ, RZ ;  /* 0x000000ffff167224 */ /* 0x000fc800078e00ff */
[C---:B------:R-:W-:Y:S02]  /*0fa0*/  FSETP.NEU.AND P0, PT, R23.reuse, RZ, PT ;  /* 0x000000ff1700720b */ /* 0x040fe40003f0d000 */
[----:B------:R-:W-:-:S04]  /*0fb0*/  LOP3.LUT R19, R23, 0x80000000, R19, 0x48, !PT ;  /* 0x8000000017137812 */ /* 0x000fc800078e4813 */
[----:B------:R-:W-:-:S07]  /*0fc0*/  LOP3.LUT R23, R19, R17, RZ, 0xfc, !PT ;  /* 0x0000001113177212 */ /* 0x000fce00078efcff */
[----:B------:R-:W-:Y:S05]  /*0fd0*/  @!P0 BRA `(.L_x_16) ;  /* 0x00000000007c8947 */ /* 0x000fea0003800000 */
[----:B------:R-:W-:Y:S01]  /*0fe0*/  IMAD.MOV R17, RZ, RZ, -R28 ;  /* 0x000000ffff117224 */ /* 0x000fe200078e0a1c */
[----:B------:R-:W-:Y:S01]  /*0ff0*/  DMUL.RP R22, R30, R22 ;  /* 0x000000161e167228 */ /* 0x000fe20000008000 */
[----:B------:R-:W-:-:S06]  /*1000*/  IMAD.MOV.U32 R16, RZ, RZ, RZ ;  /* 0x000000ffff107224 */ /* 0x000fcc00078e00ff */
[----:B------:R-:W-:-:S03]  /*1010*/  DFMA R16, R26, -R16, R30 ;  /* 0x800000101a10722b */ /* 0x000fc6000000001e */
[----:B------:R-:W-:-:S03]  /*1020*/  LOP3.LUT R19, R23, R19, RZ, 0x3c, !PT ;  /* 0x0000001317137212 */ /* 0x000fc600078e3cff */
[----:B------:R-:W-:-:S04]  /*1030*/  IADD3 R16, PT, PT, -R28, -0x43300000, RZ ;  /* 0xbcd000001c107810 */ /* 0x000fc80007ffe1ff */
[----:B------:R-:W-:-:S04]  /*1040*/  FSETP.NEU.AND P0, PT, |R17|, R16, PT ;  /* 0x000000101100720b */ /* 0x000fc80003f0d200 */
[----:B------:R-:W-:Y:S02]  /*1050*/  FSEL R26, R22, R26, !P0 ;  /* 0x0000001a161a7208 */ /* 0x000fe40004000000 */
[----:B------:R-:W-:Y:S01]  /*1060*/  FSEL R27, R19, R27, !P0 ;  /* 0x0000001b131b7208 */ /* 0x000fe20004000000 */
[----:B------:R-:W-:Y:S06]  /*1070*/  BRA `(.L_x_16) ;  /* 0x0000000000547947 */ /* 0x000fec0003800000 */
.L_x_15:
[----:B------:R-:W-:-:S14]  /*1080*/  DSETP.NAN.AND P0, PT, R16, R16, PT ;  /* 0x000000101000722a */ /* 0x000fdc0003f08000 */
[----:B------:R-:W-:Y:S05]  /*1090*/  @P0 BRA `(.L_x_17) ;  /* 0x0000000000440947 */ /* 0x000fea0003800000 */
[----:B------:R-:W-:-:S14]  /*10a0*/  DSETP.NAN.AND P0, PT, R18, R18, PT ;  /* 0x000000121200722a */ /* 0x000fdc0003f08000 */
[----:B------:R-:W-:Y:S05]  /*10b0*/  @P0 BRA `(.L_x_18) ;  /* 0x0000000000300947 */ /* 0x000fea0003800000 */
[----:B------:R-:W-:Y:S01]  /*10c0*/  ISETP.NE.AND P0, PT, R28, R35, PT ;  /* 0x000000231c00720c */ /* 0x000fe20003f05270 */
[----:B------:R-:W-:Y:S02]  /*10d0*/  IMAD.MOV.U32 R26, RZ, RZ, 0x0 ;  /* 0x00000000ff1a7424 */ /* 0x000fe400078e00ff */
[----:B------:R-:W-:-:S10]  /*10e0*/  IMAD.MOV.U32 R27, RZ, RZ, -0x80000 ;  /* 0xfff80000ff1b7424 */ /* 0x000fd400078e00ff */
[----:B------:R-:W-:Y:S05]  /*10f0*/  @!P0 BRA `(.L_x_16) ;  /* 0x0000000000348947 */ /* 0x000fea0003800000 */
[----:B------:R-:W-:Y:S02]  /*1100*/  ISETP.NE.AND P0, PT, R28, 0x7ff00000, PT ;  /* 0x7ff000001c00780c */ /* 0x000fe40003f05270 */
[----:B------:R-:W-:Y:S02]  /*1110*/  LOP3.LUT R27, R17, 0x80000000, R19, 0x48, !PT ;  /* 0x80000000111b7812 */ /* 0x000fe400078e4813 */
[----:B------:R-:W-:-:S13]  /*1120*/  ISETP.EQ.OR P0, PT, R35, RZ, !P0 ;  /* 0x000000ff2300720c */ /* 0x000fda0004702670 */
[----:B------:R-:W-:Y:S01]  /*1130*/  @P0 LOP3.LUT R16, R27, 0x7ff00000, RZ, 0xfc, !PT ;  /* 0x7ff000001b100812 */ /* 0x000fe200078efcff */
[----:B------:R-:W-:Y:S02]  /*1140*/  @!P0 IMAD.MOV.U32 R26, RZ, RZ, RZ ;  /* 0x000000ffff1a8224 */ /* 0x000fe400078e00ff */
[----:B------:R-:W-:Y:S02]  /*1150*/  @P0 IMAD.MOV.U32 R26, RZ, RZ, RZ ;  /* 0x000000ffff1a0224 */ /* 0x000fe400078e00ff */
[----:B------:R-:W-:Y:S01]  /*1160*/  @P0 IMAD.MOV.U32 R27, RZ, RZ, R16 ;  /* 0x000000ffff1b0224 */ /* 0x000fe200078e0010 */
[----:B------:R-:W-:Y:S06]  /*1170*/  BRA `(.L_x_16) ;  /* 0x0000000000147947 */ /* 0x000fec0003800000 */
.L_x_18:
[----:B------:R-:W-:Y:S01]  /*1180*/  LOP3.LUT R27, R19, 0x80000, RZ, 0xfc, !PT ;  /* 0x00080000131b7812 */ /* 0x000fe200078efcff */
[----:B------:R-:W-:Y:S01]  /*1190*/  IMAD.MOV.U32 R26, RZ, RZ, R18 ;  /* 0x000000ffff1a7224 */ /* 0x000fe200078e0012 */
[----:B------:R-:W-:Y:S06]  /*11a0*/  BRA `(.L_x_16) ;  /* 0x0000000000087947 */ /* 0x000fec0003800000 */
.L_x_17:
[----:B------:R-:W-:Y:S02]  /*11b0*/  LOP3.LUT R27, R17, 0x80000, RZ, 0xfc, !PT ;  /* 0x00080000111b7812 */ /* 0x000fe400078efcff */
[----:B------:R-:W-:-:S07]  /*11c0*/  MOV R26, R16 ;  /* 0x00000010001a7202 */ /* 0x000fce0000000f00 */
.L_x_16:
[----:B------:R-:W-:Y:S05]  /*11d0*/  BSYNC.RECONVERGENT B2 ;  /* 0x0000000000027941 */ /* 0x000fea0003800200 */
.L_x_14:
[----:B------:R-:W-:Y:S02]  /*11e0*/  IMAD.MOV.U32 R16, RZ, RZ, R2 ;  /* 0x000000ffff107224 */ /* 0x000fe400078e0002 */
[----:B------:R-:W-:Y:S02]  /*11f0*/  IMAD.MOV.U32 R17, RZ, RZ, 0x0 ;  /* 0x00000000ff117424 */ /* 0x000fe400078e00ff */
[----:B------:R-:W-:Y:S02]  /*1200*/  IMAD.MOV.U32 R22, RZ, RZ, R26 ;  /* 0x000000ffff167224 */ /* 0x000fe400078e001a */
[----:B------:R-:W-:Y:S01]  /*1210*/  IMAD.MOV.U32 R23, RZ, RZ, R27 ;  /* 0x000000ffff177224 */ /* 0x000fe200078e001b */
[----:B------:R-:W-:Y:S06]  /*1220*/  RET.REL.NODEC R16 `(_Z8mySmoothP7double2PKdPKS_djj) ;  /* 0xffffffec10747950 */ /* 0x000fec0003c3ffff */
        .type           $_Z8mySmoothP7double2PKdPKS_djj$__internal_accurate_pow,@function
        .size           $_Z8mySmoothP7double2PKdPKS_djj$__internal_accurate_pow,(.L_x_22 - $_Z8mySmoothP7double2PKdPKS_djj$__internal_accurate_pow)
$_Z8mySmoothP7double2PKdPKS_djj$__internal_accurate_pow:
[----:B------:R-:W-:Y:S01]  /*1230*/  DADD R36, -RZ, |R16| ;  /* 0x00000000ff247229 */ /* 0x000fe20000000510 */
[----:B------:R-:W-:Y:S01]  /*1240*/  IMAD.MOV.U32 R28, RZ, RZ, RZ ;  /* 0x000000ffff1c7224 */ /* 0x000fe200078e00ff */
[----:B------:R-:W-:Y:S01]  /*1250*/  UMOV UR8, 0x7d2cafe2 ;  /* 0x7d2cafe200087882 */ /* 0x000fe20000000000 */
[----:B------:R-:W-:Y:S01]  /*1260*/  IMAD.MOV.U32 R26, RZ, RZ, 0x41ad3b5a ;  /* 0x41ad3b5aff1a7424 */ /* 0x000fe200078e00ff */
[----:B------:R-:W-:Y:S01]  /*1270*/  UMOV UR9, 0x3eb0f5ff ;  /* 0x3eb0f5ff00097882 */ /* 0x000fe20000000000 */
[----:B------:R-:W-:Y:S01]  /*1280*/  IMAD.MOV.U32 R27, RZ, RZ, 0x3ed0f5d2 ;  /* 0x3ed0f5d2ff1b7424 */ /* 0x000fe200078e00ff */
[----:B------:R-:W-:Y:S01]  /*1290*/  UMOV UR10, 0x3b39803f ;  /* 0x3b39803f000a7882 */ /* 0x000fe20000000000 */
[----:B------:R-:W-:-:S03]  /*12a0*/  UMOV UR11, 0x3c7abc9e ;  /* 0x3c7abc9e000b7882 */ /* 0x000fc60000000000 */
[----:B------:R-:W-:Y:S01]  /*12b0*/  ISETP.GT.U32.AND P0, PT, R37, 0xfffff, PT ;  /* 0x000fffff2500780c */ /* 0x000fe20003f04070 */
[----:B------:R-:W-:Y:S02]  /*12c0*/  IMAD.MOV.U32 R18, RZ, RZ, R37 ;  /* 0x000000ffff127224 */ /* 0x000fe400078e0025 */
[----:B------:R-:W-:-:S10]  /*12d0*/  IMAD.MOV.U32 R22, RZ, RZ, R36 ;  /* 0x000000ffff167224 */ /* 0x000fd400078e0024 */
[----:B------:R-:W-:Y:S01]  /*12e0*/  @!P0 DMUL R30, R36, 1.80143985094819840000e+16 ;  /* 0x43500000241e8828 */ /* 0x000fe20000000000 */
[----:B------:R-:W-:-:S09]  /*12f0*/  SHF.R.U32.HI R36, RZ, 0x14, R37 ;  /* 0x00000014ff247819 */ /* 0x000fd20000011625 */
[----:B------:R-:W-:Y:S01]  /*1300*/  @!P0 IMAD.MOV.U32 R18, RZ, RZ, R31 ;  /* 0x000000ffff128224 */ /* 0x000fe200078e001f */
[----:B------:R-:W-:Y:S01]  /*1310*/  @!P0 LEA.HI R36, R31, 0xffffffca, RZ, 0xc ;  /* 0xffffffca1f248811 */ /* 0x000fe200078f60ff */
[----:B------:R-:W-:-:S03]  /*1320*/  @!P0 IMAD.MOV.U32 R22, RZ, RZ, R30 ;  /* 0x000000ffff168224 */ /* 0x000fc600078e001e */
[----:B------:R-:W-:-:S04]  /*1330*/  LOP3.LUT R18, R18, 0x800fffff, RZ, 0xc0, !PT ;  /* 0x800fffff12127812 */ /* 0x000fc800078ec0ff */
[----:B------:R-:W-:-:S04]  /*1340*/  LOP3.LUT R23, R18, 0x3ff00000, RZ, 0xfc, !PT ;  /* 0x3ff0000012177812 */ /* 0x000fc800078efcff */
[----:B------:R-:W-:-:S13]  /*1350*/  ISETP.GE.U32.AND P1, PT, R23, 0x3ff6a09f, PT ;  /* 0x3ff6a09f1700780c */ /* 0x000fda0003f26070 */
[----:B------:R-:W-:-:S04]  /*1360*/  @P1 VIADD R19, R23, 0xfff00000 ;  /* 0xfff0000017131836 */ /* 0x000fc80000000000 */
[----:B------:R-:W-:-:S06]  /*1370*/  @P1 IMAD.MOV.U32 R23, RZ, RZ, R19 ;  /* 0x000000ffff171224 */ /* 0x000fcc00078e0013 */
[C---:B------:R-:W-:Y:S02]  /*1380*/  DADD R24, R22.reuse, 1 ;  /* 0x3ff0000016187429 */ /* 0x040fe40000000000 */
[----:B------:R-:W-:-:S04]  /*1390*/  DADD R22, R22, -1 ;  /* 0xbff0000016167429 */ /* 0x000fc80000000000 */
[----:B------:R-:W0:Y:S02]  /*13a0*/  MUFU.RCP64H R29, R25 ;  /* 0x00000019001d7308 */ /* 0x000e240000001800 */
[----:B0-----:R-:W-:-:S08]  /*13b0*/  DFMA R18, -R24, R28, 1 ;  /* 0x3ff000001812742b */ /* 0x001fd0000000011c */
[----:B------:R-:W-:-:S08]  /*13c0*/  DFMA R18, R18, R18, R18 ;  /* 0x000000121212722b */ /* 0x000fd00000000012 */
[----:B------:R-:W-:-:S08]  /*13d0*/  DFMA R28, R28, R18, R28 ;  /* 0x000000121c1c722b */ /* 0x000fd0000000001c */
[----:B------:R-:W-:-:S08]  /*13e0*/  DMUL R18, R22, R28 ;  /* 0x0000001c16127228 */ /* 0x000fd00000000000 */
[----:B------:R-:W-:-:S08]  /*13f0*/  DFMA R18, R22, R28, R18 ;  /* 0x0000001c1612722b */ /* 0x000fd00000000012 */
[----:B------:R-:W-:-:S08]  /*1400*/  DMUL R32, R18, R18 ;  /* 0x0000001212207228 */ /* 0x000fd00000000000 */
        /* <DEDUP_REMOVED lines=14> */
[----:B------:R-:W-:Y:S01]  /*14f0*/  DADD R24, R22, -R18 ;  /* 0x0000000016187229 */ /* 0x000fe20000000812 */
[----:B------:R-:W-:-:S05]  /*1500*/  UMOV UR9, 0x3f899999 ;  /* 0x3f89999900097882 */ /* 0x000fca0000000000 */
[----:B------:R-:W-:Y:S01]  /*1510*/  DFMA R26, R32, R26, UR8 ;  /* 0x00000008201a7e2b */ /* 0x000fe2000800001a */
[----:B------:R-:W-:Y:S01]  /*1520*/  UMOV UR8, 0x55555555 ;  /* 0x5555555500087882 */ /* 0x000fe20000000000 */
[----:B------:R-:W-:Y:S01]  /*1530*/  DADD R24, R24, R24 ;  /* 0x0000000018187229 */ /* 0x000fe20000000018 */
[----:B------:R-:W-:-:S07]  /*1540*/  UMOV UR9, 0x3fb55555 ;  /* 0x3fb5555500097882 */ /* 0x000fce0000000000 */
[----:B------:R-:W-:Y:S02]  /*1550*/  DFMA R24, R22, -R18, R24 ;  /* 0x800000121618722b */ /* 0x000fe40000000018 */
[----:B------:R-:W-:-:S06]  /*1560*/  DFMA R22, R32, R26, UR8 ;  /* 0x0000000820167e2b */ /* 0x000fcc000800001a */
[----:B------:R-:W-:Y:S02]  /*1570*/  DMUL R24, R28, R24 ;  /* 0x000000181c187228 */ /* 0x000fe40000000000 */
[----:B------:R-:W-:Y:S01]  /*1580*/  DADD R28, -R22, UR8 ;  /* 0x00000008161c7e29 */ /* 0x000fe20008000100 */
[----:B------:R-:W-:Y:S01]  /*1590*/  UMOV UR8, 0xb9e7b0 ;  /* 0x00b9e7b000087882 */ /* 0x000fe20000000000 */
[----:B------:R-:W-:-:S06]  /*15a0*/  UMOV UR9, 0x3c46a4cb ;  /* 0x3c46a4cb00097882 */ /* 0x000fcc0000000000 */
[----:B------:R-:W-:Y:S01]  /*15b0*/  DFMA R26, R32, R26, R28 ;  /* 0x0000001a201a722b */ /* 0x000fe2000000001c */
[----:B------:R-:W-:Y:S01]  /*15c0*/  VIADD R31, R25, 0x100000 ;  /* 0x00100000191f7836 */ /* 0x000fe20000000000 */
[----:B------:R-:W-:Y:S01]  /*15d0*/  DMUL R28, R18, R18 ;  /* 0x00000012121c7228 */ /* 0x000fe20000000000 */
[----:B------:R-:W-:-:S05]  /*15e0*/  IMAD.MOV.U32 R30, RZ, RZ, R24 ;  /* 0x000000ffff1e7224 */ /* 0x000fca00078e0018 */
[----:B------:R-:W-:Y:S01]  /*15f0*/  DADD R26, R26, -UR8 ;  /* 0x800000081a1a7e29 */ /* 0x000fe20008000000 */
[----:B------:R-:W-:Y:S01]  /*1600*/  UMOV UR8, 0x80000000 ;  /* 0x8000000000087882 */ /* 0x000fe20000000000 */
[----:B------:R-:W-:Y:S01]  /*1610*/  DFMA R32, R18, R18, -R28 ;  /* 0x000000121220722b */ /* 0x000fe2000000081c */
[----:B------:R-:W-:-:S07]  /*1620*/  UMOV UR9, 0x43300000 ;  /* 0x4330000000097882 */ /* 0x000fce0000000000 */
[C---:B------:R-:W-:Y:S02]  /*1630*/  DFMA R30, R18.reuse, R30, R32 ;  /* 0x0000001e121e722b */ /* 0x040fe40000000020 */
[----:B------:R-:W-:-:S08]  /*1640*/  DMUL R32, R18, R28 ;  /* 0x0000001c12207228 */ /* 0x000fd00000000000 */
[----:B------:R-:W-:-:S08]  /*1650*/  DFMA R34, R18, R28, -R32 ;  /* 0x0000001c1222722b */ /* 0x000fd00000000820 */
[----:B------:R-:W-:Y:S02]  /*1660*/  DFMA R34, R24, R28, R34 ;  /* 0x0000001c1822722b */ /* 0x000fe40000000022 */
[----:B------:R-:W-:-:S06]  /*1670*/  DADD R28, R22, R26 ;  /* 0x00000000161c7229 */ /* 0x000fcc000000001a */
[----:B------:R-:W-:Y:S02]  /*1680*/  DFMA R30, R18, R30, R34 ;  /* 0x0000001e121e722b */ /* 0x000fe40000000022 */
[----:B------:R-:W-:-:S08]  /*1690*/  DADD R34, R22, -R28 ;  /* 0x0000000016227229 */ /* 0x000fd0000000081c */
[----:B------:R-:W-:Y:S02]  /*16a0*/  DADD R34, R26, R34 ;  /* 0x000000001a227229 */ /* 0x000fe40000000022 */
[----:B------:R-:W-:-:S08]  /*16b0*/  DMUL R26, R28, R32 ;  /* 0x000000201c1a7228 */ /* 0x000fd00000000000 */
[----:B------:R-:W-:-:S08]  /*16c0*/  DFMA R22, R28, R32, -R26 ;  /* 0x000000201c16722b */ /* 0x000fd0000000081a */
[----:B------:R-:W-:-:S08]  /*16d0*/  DFMA R22, R28, R30, R22 ;  /* 0x0000001e1c16722b */ /* 0x000fd00000000016 */
[----:B------:R-:W-:-:S08]  /*16e0*/  DFMA R34, R34, R32, R22 ;  /* 0x000000202222722b */ /* 0x000fd00000000016 */
[----:B------:R-:W-:-:S08]  /*16f0*/  DADD R28, R26, R34 ;  /* 0x000000001a1c7229 */ /* 0x000fd00000000022 */
[--C-:B------:R-:W-:Y:S02]  /*1700*/  DADD R22, R18, R28.reuse ;  /* 0x0000000012167229 */ /* 0x100fe4000000001c */
[----:B------:R-:W-:-:S06]  /*1710*/  DADD R26, R26, -R28 ;  /* 0x000000001a1a7229 */ /* 0x000fcc000000081c */
[----:B------:R-:W-:Y:S02]  /*1720*/  DADD R18, R18, -R22 ;  /* 0x0000000012127229 */ /* 0x000fe40000000816 */
[----:B------:R-:W-:-:S06]  /*1730*/  DADD R26, R34, R26 ;  /* 0x00000000221a7229 */ /* 0x000fcc000000001a */
[----:B------:R-:W-:-:S08]  /*1740*/  DADD R18, R28, R18 ;  /* 0x000000001c127229 */ /* 0x000fd00000000012 */
[----:B------:R-:W-:Y:S01]  /*1750*/  DADD R18, R26, R18 ;  /* 0x000000001a127229 */ /* 0x000fe20000000012 */
[C---:B------:R-:W-:Y:S01]  /*1760*/  IADD3 R26, PT, PT, R36.reuse, -0x3ff, RZ ;  /* 0xfffffc01241a7810 */ /* 0x040fe20007ffe0ff */
[----:B------:R-:W-:-:S06]  /*1770*/  @P1 VIADD R26, R36, 0xfffffc02 ;  /* 0xfffffc02241a1836 */ /* 0x000fcc0000000000 */
[----:B------:R-:W-:Y:S01]  /*1780*/  DADD R28, R24, R18 ;  /* 0x00000000181c7229 */ /* 0x000fe20000000012 */
[----:B------:R-:W-:Y:S01]  /*1790*/  LOP3.LUT R24, R26, 0x80000000, RZ, 0x3c, !PT ;  /* 0x800000001a187812 */ /* 0x000fe200078e3cff */
[----:B------:R-:W-:-:S06]  /*17a0*/  IMAD.MOV.U32 R25, RZ, RZ, 0x43300000 ;  /* 0x43300000ff197424 */ /* 0x000fcc00078e00ff */
[----:B------:R-:W-:Y:S02]  /*17b0*/  DADD R26, R22, R28 ;  /* 0x00000000161a7229 */ /* 0x000fe4000000001c */
[----:B------:R-:W-:Y:S01]  /*17c0*/  DADD R24, R24, -UR8 ;  /* 0x8000000818187e29 */ /* 0x000fe20008000000 */
[----:B------:R-:W-:Y:S01]  /*17d0*/  UMOV UR8, 0xfefa39ef ;  /* 0xfefa39ef00087882 */ /* 0x000fe20000000000 */
[----:B------:R-:W-:-:S04]  /*17e0*/  UMOV UR9, 0x3fe62e42 ;  /* 0x3fe62e4200097882 */ /* 0x000fc80000000000 */
[--C-:B------:R-:W-:Y:S02]  /*17f0*/  DADD R22, R22, -R26.reuse ;  /* 0x0000000016167229 */ /* 0x100fe4000000081a */
[----:B------:R-:W-:-:S06]  /*1800*/  DFMA R18, R24, UR8, R26 ;  /* 0x0000000818127c2b */ /* 0x000fcc000800001a */
[----:B------:R-:W-:Y:S02]  /*1810*/  DADD R22, R28, R22 ;  /* 0x000000001c167229 */ /* 0x000fe40000000016 */
[----:B------:R-:W-:-:S08]  /*1820*/  DFMA R30, R24, -UR8, R18 ;  /* 0x80000008181e7c2b */ /* 0x000fd00008000012 */
[----:B------:R-:W-:-:S08]  /*1830*/  DADD R30, -R26, R30 ;  /* 0x000000001a1e7229 */ /* 0x000fd0000000011e */
[----:B------:R-:W-:-:S08]  /*1840*/  DADD R22, R22, -R30 ;  /* 0x0000000016167229 */ /* 0x000fd0000000081e */
[----:B------:R-:W-:-:S08]  /*1850*/  DFMA R22, R24, UR10, R22 ;  /* 0x0000000a18167c2b */ /* 0x000fd00008000016 */
[----:B------:R-:W-:-:S08]  /*1860*/  DADD R26, R18, R22 ;  /* 0x00000000121a7229 */ /* 0x000fd00000000016 */
[----:B------:R-:W-:Y:S02]  /*1870*/  DADD R18, R18, -R26 ;  /* 0x0000000012127229 */ /* 0x000fe4000000081a */
[----:B------:R-:W-:-:S06]  /*1880*/  DMUL R24, R26, 2 ;  /* 0x400000001a187828 */ /* 0x000fcc0000000000 */
[----:B------:R-:W-:Y:S02]  /*1890*/  DADD R18, R22, R18 ;  /* 0x0000000016127229 */ /* 0x000fe40000000012 */
[----:B------:R-:W-:-:S08]  /*18a0*/  DFMA R28, R26, 2, -R24 ;  /* 0x400000001a1c782b */ /* 0x000fd00000000818 */
[----:B------:R-:W-:Y:S01]  /*18b0*/  DFMA R28, R18, 2, R28 ;  /* 0x40000000121c782b */ /* 0x000fe2000000001c */
[----:B------:R-:W-:Y:S02]  /*18c0*/  IMAD.MOV.U32 R18, RZ, RZ, 0x652b82fe ;  /* 0x652b82feff127424 */ /* 0x000fe400078e00ff */
[----:B------:R-:W-:-:S05]  /*18d0*/  IMAD.MOV.U32 R19, RZ, RZ, 0x3ff71547 ;  /* 0x3ff71547ff137424 */ /* 0x000fca00078e00ff */
[----:B------:R-:W-:-:S08]  /*18e0*/  DADD R22, R24, R28 ;  /* 0x0000000018167229 */ /* 0x000fd0000000001c */
[----:B------:R-:W-:Y:S02]  /*18f0*/  DFMA R18, R22, R18, 6.75539944105574400000e+15 ;  /* 0x433800001612742b */ /* 0x000fe40000000012 */
[----:B------:R-:W-:Y:S01]  /*1900*/  FSETP.GEU.AND P0, PT, |R23|, 4.1917929649353027344, PT ;  /* 0x4086232b1700780b */ /* 0x000fe20003f0e200 */
[----:B------:R-:W-:-:S05]  /*1910*/  DADD R24, R24, -R22 ;  /* 0x0000000018187229 */ /* 0x000fca0000000816 */
[----:B------:R-:W-:-:S03]  /*1920*/  DADD R26, R18, -6.75539944105574400000e+15 ;  /* 0xc3380000121a7429 */ /* 0x000fc60000000000 */
[----:B------:R-:W-:-:S05]  /*1930*/  DADD R28, R28, R24 ;  /* 0x000000001c1c7229 */ /* 0x000fca0000000018 */
        /* <DEDUP_REMOVED lines=50> */
.L_x_19:
[----:B------:R-:W-:Y:S01]  /*1c60*/  DFMA R28, R28, R24, R24 ;  /* 0x000000181c1c722b */ /* 0x000fe20000000018 */
[----:B------:R-:W-:Y:S01]  /*1c70*/  IMAD.MOV.U32 R18, RZ, RZ, R2 ;  /* 0x000000ffff127224 */ /* 0x000fe200078e0002 */
[----:B------:R-:W-:Y:S01]  /*1c80*/  DSETP.NEU.AND P0, PT, |R24|, +INF , PT ;  /* 0x7ff000001800742a */ /* 0x000fe20003f0d200 */
[----:B------:R-:W-:-:S07]  /*1c90*/  IMAD.MOV.U32 R19, RZ, RZ, 0x0 ;  /* 0x00000000ff137424 */ /* 0x000fce00078e00ff */
[----:B------:R-:W-:Y:S02]  /*1ca0*/  FSEL R26, R24, R28, !P0 ;  /* 0x0000001c181a7208 */ /* 0x000fe40004000000 */
[----:B------:R-:W-:Y:S01]  /*1cb0*/  FSEL R28, R25, R29, !P0 ;  /* 0x0000001d191c7208 */ /* 0x000fe20004000000 */
[----:B------:R-:W-:Y:S06]  /*1cc0*/  RET.REL.NODEC R18 `(_Z8mySmoothP7double2PKdPKS_djj) ;  /* 0xffffffe012cc7950 */ /* 0x000fec0003c3ffff */
.L_x_20:
[----:B------:R-:W-:-:S00]  /*1cd0*/  BRA `(.L_x_20) ;  /* 0xfffffffc00fc7947 */ /* 0x000fc0000383ffff */
[----:B------:R-:W-:-:S00]  /*1ce0*/  NOP ;  /* 0x0000000000007918 */ /* 0x000fc00000000000 */
        /* <DEDUP_REMOVED lines=9> */
.L_x_22:


//--------------------- .nv.shared.reserved.0     --------------------------
	.section	.nv.shared.reserved.0,"aw",@nobits
	.weak		__nv_reservedSMEM_offset_0_alias
	.size		__nv_reservedSMEM_offset_0_alias, 0, 64
	.other		__nv_reservedSMEM_offset_0_alias,@"STO_CUDA_RESERVED_SHARED STV_DEFAULT"
__nv_reservedSMEM_offset_0_alias:
	.zero		0
	.zero		64


//--------------------- .nv.constant0._Z8mySmoothP7double2PKdPKS_djj --------------------------
	.section	.nv.constant0._Z8mySmoothP7double2PKdPKS_djj,"a",@progbits
	.sectionflags	@""
	.align	4
.nv.constant0._Z8mySmoothP7double2PKdPKS_djj:
	.zero		936


//--------------------- SYMBOLS --------------------------

	.type		.nv.reservedSmem.offset0,@object
	.size		.nv.reservedSmem.offset0,0x4
